def matmul_kernel(
    a_ptr,
    b_ptr,
    c_ptr,
    M,
    N,
    K,
    stride_am,
    stride_ak,
    stride_bk,
    stride_bn,
    stride_cm,
    stride_cn,
    BLOCK_M: tl.constexpr,
    BLOCK_N: tl.constexpr,
    BLOCK_K: tl.constexpr,
    GROUP_M: tl.constexpr,
):
    pid = tl.program_id(axis=0)
    num_pid_m = tl.cdiv(M, BLOCK_M)
    num_pid_n = tl.cdiv(N, BLOCK_N)
    num_pid_in_group = GROUP_M * num_pid_n
    group_id = pid // num_pid_in_group
    first_pid_m = group_id * GROUP_M
    group_size_m = min(num_pid_m - first_pid_m, GROUP_M)
    pid_m = first_pid_m + ((pid % num_pid_in_group) % group_size_m)
    pid_n = (pid % num_pid_in_group) // group_size_m

    offs_am = (pid_m * BLOCK_M + tl.arange(0, BLOCK_M)) % M
    offs_bn = (pid_n * BLOCK_N + tl.arange(0, BLOCK_N)) % N
    offs_k = tl.arange(0, BLOCK_K)
    a_ptrs = a_ptr + offs_am[:, None] * stride_am + offs_k[None, :] * stride_ak
    b_ptrs = b_ptr + offs_k[:, None] * stride_bk + offs_bn[None, :] * stride_bn

    acc = tl.zeros((BLOCK_M, BLOCK_N), dtype=tl.float32)
    for kk in range(0, tl.cdiv(K, BLOCK_K)):
        a = tl.load(a_ptrs, mask=offs_k[None, :] < K - kk * BLOCK_K, other=0.0)
        b = tl.load(b_ptrs, mask=offs_k[:, None] < K - kk * BLOCK_K, other=0.0)
        acc = tl.dot(a, b, acc)
        a_ptrs += BLOCK_K * stride_ak
        b_ptrs += BLOCK_K * stride_bk

    c = acc.to(c_ptr.dtype.element_ty)
    offs_cm = pid_m * BLOCK_M + tl.arange(0, BLOCK_M)
    offs_cn = pid_n * BLOCK_N + tl.arange(0, BLOCK_N)
    c_ptrs = c_ptr + offs_cm[:, None] * stride_cm + offs_cn[None, :] * stride_cn
    mask = (offs_cm[:, None] < M) & (offs_cn[None, :] < N)
    tl.store(c_ptrs, c, mask=mask)

# config = {"BLOCK_K": 32, "BLOCK_M": 64, "BLOCK_N": 128, "GROUP_M": 8, "arch": "sm_90", "dtype": "fp32", "num_ctas": 1, "num_stages": 4, "num_warps": 4}
# arch = sm_90


// ===== COMPILED SASS (sm_90a) =====

	.target	sm_90a

	.elftype	@"ET_EXEC"


//--------------------- .note.nv.tkinfo           --------------------------
	.section	.note.nv.tkinfo,"",@"SHT_NOTE"
	.sectionflags	@"SHF_NOTE_NV_TKINFO"
	.tkinfo
        /*0018*/ 	.word	0x00000002
        /*0030*/ 	.string	""
        /*0030*/ 	.string	"ptxas"
        /*0030*/ 	.string	"Cuda compilation tools, release 13.0, V13.0.88"
        /*0030*/ 	.string	"Build cuda_13.0.r13.0/compiler.36424714_0"
        /*0030*/ 	.string	"-v  -suppress-debug-info  -lineinfo  -arch sm_90a "



//--------------------- .note.nv.cuinfo           --------------------------
	.section	.note.nv.cuinfo,"",@"SHT_NOTE"
	.sectionflags	@"SHF_NOTE_NV_CUINFO"
        /*0018*/ 	.short	0x0002
        /*001a*/ 	.short	0x005a
        /*001c*/ 	.short	0x0082
	.zero		2


//--------------------- .nv.info                  --------------------------
	.section	.nv.info,"",@"SHT_CUDA_INFO"
	.align	4


	//----- nvinfo : EIATTR_REGCOUNT
	.align		4
        /*0000*/ 	.byte	0x04, 0x2f
        /*0002*/ 	.short	(.L_1 - .L_0)
	.align		4
.L_0:
        /*0004*/ 	.word	index@(matmul_kernel)
        /*0008*/ 	.word	0x000000eb


	//----- nvinfo : EIATTR_FRAME_SIZE
	.align		4
.L_1:
        /*000c*/ 	.byte	0x04, 0x11
        /*000e*/ 	.short	(.L_3 - .L_2)
	.align		4
.L_2:
        /*0010*/ 	.word	index@(matmul_kernel)
        /*0014*/ 	.word	0x00000000


	//----- nvinfo : EIATTR_MIN_STACK_SIZE
	.align		4
.L_3:
        /*0018*/ 	.byte	0x04, 0x12
        /*001a*/ 	.short	(.L_5 - .L_4)
	.align		4
.L_4:
        /*001c*/ 	.word	index@(matmul_kernel)
        /*0020*/ 	.word	0x00000000
.L_5:


//--------------------- .nv.compat                --------------------------
	.section	.nv.compat,"",@"SHT_CUDA_COMPAT_INFO"
	.align	4
        /*0000*/ 	.byte	0x02, 0x09, 0x01, 0x00, 0x02, 0x02, 0x04, 0x00, 0x02, 0x05, 0x05, 0x00, 0x03, 0x07, 0x01, 0x01
        /*0010*/ 	.byte	0x02, 0x03, 0x00, 0x00, 0x02, 0x06, 0x01, 0x00, 0x04, 0x0b, 0x08, 0x00, 0x00, 0x00, 0x00, 0x00
        /*0020*/ 	.byte	0x00, 0x00, 0x00, 0x00


//--------------------- .nv.info.matmul_kernel    --------------------------
	.section	.nv.info.matmul_kernel,"",@"SHT_CUDA_INFO"
	.sectionflags	@""
	.align	4


	//----- nvinfo : EIATTR_CUDA_API_VERSION
	.align		4
        /*0000*/ 	.byte	0x04, 0x37
        /*0002*/ 	.short	(.L_7 - .L_6)
.L_6:
        /*0004*/ 	.word	0x00000082


	//----- nvinfo : EIATTR_KPARAM_INFO
	.align		4
.L_7:
        /*0008*/ 	.byte	0x04, 0x17
        /*000a*/ 	.short	(.L_9 - .L_8)
.L_8:
        /*000c*/ 	.word	0x00000000
        /*0010*/ 	.short	0x000d
        /*0012*/ 	.short	0x0048
        /*0014*/ 	.byte	0x00, 0xf4, 0x21, 0x00


	//----- nvinfo : EIATTR_KPARAM_INFO
	.align		4
.L_9:
        /*0018*/ 	.byte	0x04, 0x17
        /*001a*/ 	.short	(.L_11 - .L_10)
.L_10:
        /*001c*/ 	.word	0x00000000
        /*0020*/ 	.short	0x000c
        /*0022*/ 	.short	0x0040
        /*0024*/ 	.byte	0x00, 0xf4, 0x21, 0x00


	//----- nvinfo : EIATTR_KPARAM_INFO
	.align		4
.L_11:
        /*0028*/ 	.byte	0x04, 0x17
        /*002a*/ 	.short	(.L_13 - .L_12)
.L_12:
        /*002c*/ 	.word	0x00000000
        /*0030*/ 	.short	0x000b
        /*0032*/ 	.short	0x0038
        /*0034*/ 	.byte	0x00, 0xf0, 0x11, 0x00


	//----- nvinfo : EIATTR_KPARAM_INFO
	.align		4
.L_13:
        /*0038*/ 	.byte	0x04, 0x17
        /*003a*/ 	.short	(.L_15 - .L_14)
.L_14:
        /*003c*/ 	.word	0x00000000
        /*0040*/ 	.short	0x000a
        /*0042*/ 	.short	0x0034
        /*0044*/ 	.byte	0x00, 0xf0, 0x11, 0x00


	//----- nvinfo : EIATTR_KPARAM_INFO
	.align		4
.L_15:
        /*0048*/ 	.byte	0x04, 0x17
        /*004a*/ 	.short	(.L_17 - .L_16)
.L_16:
        /*004c*/ 	.word	0x00000000
        /*0050*/ 	.short	0x0009
        /*0052*/ 	.short	0x0030
        /*0054*/ 	.byte	0x00, 0xf0, 0x11, 0x00


	//----- nvinfo : EIATTR_KPARAM_INFO
	.align		4
.L_17:
        /*0058*/ 	.byte	0x04, 0x17
        /*005a*/ 	.short	(.L_19 - .L_18)
.L_18:
        /*005c*/ 	.word	0x00000000
        /*0060*/ 	.short	0x0008
        /*0062*/ 	.short	0x002c
        /*0064*/ 	.byte	0x00, 0xf0, 0x11, 0x00


	//----- nvinfo : EIATTR_KPARAM_INFO
	.align		4
.L_19:
        /*0068*/ 	.byte	0x04, 0x17
        /*006a*/ 	.short	(.L_21 - .L_20)
.L_20:
        /*006c*/ 	.word	0x00000000
        /*0070*/ 	.short	0x0007
        /*0072*/ 	.short	0x0028
        /*0074*/ 	.byte	0x00, 0xf0, 0x11, 0x00


	//----- nvinfo : EIATTR_KPARAM_INFO
	.align		4
.L_21:
        /*0078*/ 	.byte	0x04, 0x17
        /*007a*/ 	.short	(.L_23 - .L_22)
.L_22:
        /*007c*/ 	.word	0x00000000
        /*0080*/ 	.short	0x0006
        /*0082*/ 	.short	0x0024
        /*0084*/ 	.byte	0x00, 0xf0, 0x11, 0x00


	//----- nvinfo : EIATTR_KPARAM_INFO
	.align		4
.L_23:
        /*0088*/ 	.byte	0x04, 0x17
        /*008a*/ 	.short	(.L_25 - .L_24)
.L_24:
        /*008c*/ 	.word	0x00000000
        /*0090*/ 	.short	0x0005
        /*0092*/ 	.short	0x0020
        /*0094*/ 	.byte	0x00, 0xf0, 0x11, 0x00


	//----- nvinfo : EIATTR_KPARAM_INFO
	.align		4
.L_25:
        /*0098*/ 	.byte	0x04, 0x17
        /*009a*/ 	.short	(.L_27 - .L_26)
.L_26:
        /*009c*/ 	.word	0x00000000
        /*00a0*/ 	.short	0x0004
        /*00a2*/ 	.short	0x001c
        /*00a4*/ 	.byte	0x00, 0xf0, 0x11, 0x00


	//----- nvinfo : EIATTR_KPARAM_INFO
	.align		4
.L_27:
        /*00a8*/ 	.byte	0x04, 0x17
        /*00aa*/ 	.short	(.L_29 - .L_28)
.L_28:
        /*00ac*/ 	.word	0x00000000
        /*00b0*/ 	.short	0x0003
        /*00b2*/ 	.short	0x0018
        /*00b4*/ 	.byte	0x00, 0xf0, 0x11, 0x00


	//----- nvinfo : EIATTR_KPARAM_INFO
	.align		4
.L_29:
        /*00b8*/ 	.byte	0x04, 0x17
        /*00ba*/ 	.short	(.L_31 - .L_30)
.L_30:
        /*00bc*/ 	.word	0x00000000
        /*00c0*/ 	.short	0x0002
        /*00c2*/ 	.short	0x0010
        /*00c4*/ 	.byte	0x00, 0xf4, 0x21, 0x00


	//----- nvinfo : EIATTR_KPARAM_INFO
	.align		4
.L_31:
        /*00c8*/ 	.byte	0x04, 0x17
        /*00ca*/ 	.short	(.L_33 - .L_32)
.L_32:
        /*00cc*/ 	.word	0x00000000
        /*00d0*/ 	.short	0x0001
        /*00d2*/ 	.short	0x0008
        /*00d4*/ 	.byte	0x00, 0xf4, 0x21, 0x00


	//----- nvinfo : EIATTR_KPARAM_INFO
	.align		4
.L_33:
        /*00d8*/ 	.byte	0x04, 0x17
        /*00da*/ 	.short	(.L_35 - .L_34)
.L_34:
        /*00dc*/ 	.word	0x00000000
        /*00e0*/ 	.short	0x0000
        /*00e2*/ 	.short	0x0000
        /*00e4*/ 	.byte	0x00, 0xf4, 0x21, 0x00


	//----- nvinfo : EIATTR_SPARSE_MMA_MASK
	.align		4
.L_35:
        /*00e8*/ 	.byte	0x03, 0x50
        /*00ea*/ 	.short	0x0000


	//----- nvinfo : EIATTR_MAXREG_COUNT
	.align		4
        /*00ec*/ 	.byte	0x03, 0x1b
        /*00ee*/ 	.short	0x00ff


	//----- nvinfo : EIATTR_NUM_BARRIERS
	.align		4
        /*00f0*/ 	.byte	0x02, 0x4c
        /*00f2*/ 	.byte	0x01
	.zero		1


	//----- nvinfo : EIATTR_MERCURY_ISA_VERSION
	.align		4
        /*00f4*/ 	.byte	0x03, 0x5f
        /*00f6*/ 	.short	0x0101


	//----- nvinfo : EIATTR_EXIT_INSTR_OFFSETS
	.align		4
        /*00f8*/ 	.byte	0x04, 0x1c
        /*00fa*/ 	.short	(.L_37 - .L_36)


	//   ....[0]....
.L_36:
        /*00fc*/ 	.word	0x00008e10


	//   ....[1]....
        /*0100*/ 	.word	0x00008e30


	//----- nvinfo : EIATTR_REQNTID
	.align		4
.L_37:
        /*0104*/ 	.byte	0x04, 0x10
        /*0106*/ 	.short	(.L_39 - .L_38)
.L_38:
        /*0108*/ 	.word	0x00000080
        /*010c*/ 	.word	0x00000001
        /*0110*/ 	.word	0x00000001


	//----- nvinfo : EIATTR_CBANK_PARAM_SIZE
	.align		4
.L_39:
        /*0114*/ 	.byte	0x03, 0x19
        /*0116*/ 	.short	0x0050


	//----- nvinfo : EIATTR_PARAM_CBANK
	.align		4
        /*0118*/ 	.byte	0x04, 0x0a
        /*011a*/ 	.short	(.L_41 - .L_40)
	.align		4
.L_40:
        /*011c*/ 	.word	index@(.nv.constant0.matmul_kernel)
        /*0120*/ 	.short	0x0210
        /*0122*/ 	.short	0x0050


	//----- nvinfo : EIATTR_SW_WAR
	.align		4
.L_41:
        /*0124*/ 	.byte	0x04, 0x36
        /*0126*/ 	.short	(.L_43 - .L_42)
.L_42:
        /*0128*/ 	.word	0x00000008
.L_43:


//--------------------- .nv.callgraph             --------------------------
	.section	.nv.callgraph,"",@"SHT_CUDA_CALLGRAPH"
	.align	4
	.sectionentsize	8
	.align		4
        /*0000*/ 	.word	0x00000000
	.align		4
        /*0004*/ 	.word	0xffffffff
	.align		4
        /*0008*/ 	.word	0x00000000
	.align		4
        /*000c*/ 	.word	0xfffffffe
	.align		4
        /*0010*/ 	.word	0x00000000
	.align		4
        /*0014*/ 	.word	0xfffffffd
	.align		4
        /*0018*/ 	.word	0x00000000
	.align		4
        /*001c*/ 	.word	0xfffffffc


//--------------------- .text.matmul_kernel       --------------------------
	.section	.text.matmul_kernel,"ax",@progbits
	.align	128
        .global         matmul_kernel
        .type           matmul_kernel,@function
        .size           matmul_kernel,(.L_x_3 - matmul_kernel)
        .other          matmul_kernel,@"STO_CUDA_ENTRY STV_DEFAULT"
matmul_kernel:
.text.matmul_kernel:
[----:B------:R-:W-:Y:S08]  /*0000*/  LDC R1, c[0x0][0x28] ;  /* 0x00000a00ff017b82 */ /* 0x000ff00000000800 */
[----:B------:R-:W1:Y:S01]  /*0010*/  LDC.64 R152, c[0x0][0x228] ;  /* 0x00008a00ff987b82 */ /* 0x000e620000000a00 */
[----:B------:R-:W2:Y:S01]  /*0020*/  S2R R5, SR_CTAID.X ;  /* 0x0000000000057919 */ /* 0x000ea20000002500 */
[----:B------:R-:W-:Y:S01]  /*0030*/  ULDC.64 UR6, c[0x0][0x230] ;  /* 0x00008c0000067ab9 */ /* 0x000fe20000000a00 */
[----:B------:R-:W-:Y:S01]  /*0040*/  ULDC.64 UR14, c[0x0][0x238] ;  /* 0x00008e00000e7ab9 */ /* 0x000fe20000000a00 */
[----:B------:R-:W-:Y:S01]  /*0050*/  UIADD3 UR5, UR6, 0x1f, URZ ;  /* 0x0000001f06057890 */ /* 0x000fe2000fffe03f */
[----:B------:R-:W3:Y:S01]  /*0060*/  S2R R22, SR_TID.X ;  /* 0x0000000000167919 */ /* 0x000ee20000002100 */
[----:B------:R-:W-:-:S02]  /*0070*/  UIADD3 UR8, UR6, -0x20, URZ ;  /* 0xffffffe006087890 */ /* 0x000fc4000fffe03f */
[----:B------:R-:W-:Y:S02]  /*0080*/  UISETP.GT.AND UP0, UPT, UR5, 0x1f, UPT ;  /* 0x0000001f0500788c */ /* 0x000fe4000bf04270 */
[----:B------:R-:W-:Y:S02]  /*0090*/  UISETP.GT.AND UP1, UPT, UR5, 0x3f, UPT ;  /* 0x0000003f0500788c */ /* 0x000fe4000bf24270 */
[----:B------:R-:W-:Y:S01]  /*00a0*/  USEL UR4, URZ, 0x4, !UP0 ;  /* 0x000000043f047887 */ /* 0x000fe2000c000000 */
[----:B------:R-:W-:Y:S01]  /*00b0*/  ULDC.64 UR10, c[0x0][0x210] ;  /* 0x00008400000a7ab9 */ /* 0x000fe20000000a00 */
[----:B------:R-:W-:Y:S01]  /*00c0*/  ULDC.64 UR12, c[0x0][0x218] ;  /* 0x00008600000c7ab9 */ /* 0x000fe20000000a00 */
[----:B------:R-:W-:Y:S01]  /*00d0*/  ULDC.64 UR18, c[0x0][0x208] ;  /* 0x0000820000127ab9 */ /* 0x000fe20000000a00 */
[----:B------:R-:W-:Y:S02]  /*00e0*/  UISETP.GT.AND UP0, UPT, UR5, 0x5f, UPT ;  /* 0x0000005f0500788c */ /* 0x000fe4000bf04270 */
[----:B------:R-:W-:Y:S01]  /*00f0*/  USHF.L.U32 UR29, UR14, 0x5, URZ ;  /* 0x000000050e1d7899 */ /* 0x000fe2000800063f */
[----:B-1----:R-:W-:-:S05]  /*0100*/  VIADD R0, R153, 0x7f ;  /* 0x0000007f99007836 */ /* 0x002fca0000000000 */
[----:B------:R-:W-:Y:S02]  /*0110*/  IMAD.U32 R133, RZ, RZ, UR29 ;  /* 0x0000001dff857e24 */ /* 0x000fe4000f8e00ff */
[----:B------:R-:W-:Y:S01]  /*0120*/  IMAD.U32 R135, RZ, RZ, UR29 ;  /* 0x0000001dff877e24 */ /* 0x000fe2000f8e00ff */
[----:B------:R-:W-:Y:S01]  /*0130*/  SHF.R.S32.HI R3, RZ, 0x1f, R0 ;  /* 0x0000001fff037819 */ /* 0x000fe20000011400 */
[----:B------:R-:W-:Y:S02]  /*0140*/  IMAD.U32 R137, RZ, RZ, UR29 ;  /* 0x0000001dff897e24 */ /* 0x000fe4000f8e00ff */
[----:B------:R-:W-:Y:S01]  /*0150*/  IMAD.U32 R139, RZ, RZ, UR29 ;  /* 0x0000001dff8b7e24 */ /* 0x000fe2000f8e00ff */
[----:B------:R-:W-:Y:S02]  /*0160*/  LEA.HI R3, R3, R0, RZ, 0x7 ;  /* 0x0000000003037211 */ /* 0x000fe400078f38ff */
[----:B--2---:R-:W-:Y:S02]  /*0170*/  IABS R8, R5 ;  /* 0x0000000500087213 */ /* 0x004fe40000000000 */
[----:B------:R-:W-:-:S05]  /*0180*/  SHF.R.S32.HI R3, RZ, 0x7, R3 ;  /* 0x00000007ff037819 */ /* 0x000fca0000011403 */
[----:B------:R-:W-:-:S05]  /*0190*/  IMAD.SHL.U32 R4, R3, 0x8, RZ ;  /* 0x0000000803047824 */ /* 0x000fca00078e00ff */
[-C--:B------:R-:W-:Y:S02]  /*01a0*/  IABS R7, R4.reuse ;  /* 0x0000000400077213 */ /* 0x080fe40000000000 */
[----:B------:R-:W-:Y:S02]  /*01b0*/  IABS R10, R4 ;  /* 0x00000004000a7213 */ /* 0x000fe40000000000 */
[----:B------:R-:W1:Y:S08]  /*01c0*/  I2F.RP R0, R7 ;  /* 0x0000000700007306 */ /* 0x000e700000209400 */
[----:B-1----:R-:W1:Y:S02]  /*01d0*/  MUFU.RCP R0, R0 ;  /* 0x0000000000007308 */ /* 0x002e640000001000 */
[----:B-1----:R-:W-:-:S02]  /*01e0*/  VIADD R2, R0, 0xffffffe ;  /* 0x0ffffffe00027836 */ /* 0x002fc40000000000 */
[----:B------:R-:W-:-:S04]  /*01f0*/  IMAD.MOV R0, RZ, RZ, -R10 ;  /* 0x000000ffff007224 */ /* 0x000fc800078e0a0a */
[----:B------:R1:W2:Y:S02]  /*0200*/  F2I.FTZ.U32.TRUNC.NTZ R3, R2 ;  /* 0x0000000200037305 */ /* 0x0002a4000021f000 */
[----:B-1----:R-:W-:Y:S02]  /*0210*/  IMAD.MOV.U32 R2, RZ, RZ, RZ ;  /* 0x000000ffff027224 */ /* 0x002fe400078e00ff */
[----:B--2---:R-:W-:-:S04]  /*0220*/  IMAD.MOV R6, RZ, RZ, -R3 ;  /* 0x000000ffff067224 */ /* 0x004fc800078e0a03 */
[----:B------:R-:W-:Y:S02]  /*0230*/  IMAD R9, R6, R7, RZ ;  /* 0x0000000706097224 */ /* 0x000fe400078e02ff */
[----:B------:R-:W-:Y:S02]  /*0240*/  IMAD.MOV.U32 R6, RZ, RZ, R8 ;  /* 0x000000ffff067224 */ /* 0x000fe400078e0008 */
[----:B------:R-:W-:Y:S01]  /*0250*/  IMAD.HI.U32 R3, R3, R9, R2 ;  /* 0x0000000903037227 */ /* 0x000fe200078e0002 */
[----:B------:R-:W-:-:S05]  /*0260*/  IABS R9, R153 ;  /* 0x0000009900097213 */ /* 0x000fca0000000000 */
[----:B------:R-:W-:-:S04]  /*0270*/  IMAD.HI.U32 R3, R3, R6, RZ ;  /* 0x0000000603037227 */ /* 0x000fc800078e00ff */
[----:B------:R-:W-:-:S05]  /*0280*/  IMAD R0, R3, R0, R6 ;  /* 0x0000000003007224 */ /* 0x000fca00078e0206 */
[----:B------:R-:W-:-:S13]  /*0290*/  ISETP.GT.U32.AND P1, PT, R7, R0, PT ;  /* 0x000000000700720c */ /* 0x000fda0003f24070 */
[----:B------:R-:W-:Y:S02]  /*02a0*/  @!P1 IMAD.IADD R0, R0, 0x1, -R7 ;  /* 0x0000000100009824 */ /* 0x000fe400078e0a07 */
[----:B------:R-:W-:Y:S01]  /*02b0*/  @!P1 VIADD R3, R3, 0x1 ;  /* 0x0000000103039836 */ /* 0x000fe20000000000 */
[----:B------:R-:W-:Y:S02]  /*02c0*/  ISETP.NE.AND P1, PT, R4, RZ, PT ;  /* 0x000000ff0400720c */ /* 0x000fe40003f25270 */
[----:B------:R-:W-:Y:S02]  /*02d0*/  ISETP.GE.U32.AND P0, PT, R0, R7, PT ;  /* 0x000000070000720c */ /* 0x000fe40003f06070 */
[----:B------:R-:W-:-:S04]  /*02e0*/  LOP3.LUT R0, R5, R4, RZ, 0x3c, !PT ;  /* 0x0000000405007212 */ /* 0x000fc800078e3cff */
[----:B------:R-:W-:Y:S01]  /*02f0*/  ISETP.GE.AND P2, PT, R0, RZ, PT ;  /* 0x000000ff0000720c */ /* 0x000fe20003f46270 */
[----:B------:R-:W-:-:S06]  /*0300*/  VIADD R0, R152, 0x3f ;  /* 0x0000003f98007836 */ /* 0x000fcc0000000000 */
[----:B------:R-:W-:-:S04]  /*0310*/  @P0 VIADD R3, R3, 0x1 ;  /* 0x0000000103030836 */ /* 0x000fc80000000000 */
[----:B------:R-:W-:Y:S01]  /*0320*/  IMAD.MOV.U32 R2, RZ, RZ, R3 ;  /* 0x000000ffff027224 */ /* 0x000fe200078e0003 */
[----:B------:R-:W-:-:S03]  /*0330*/  SHF.R.S32.HI R3, RZ, 0x1f, R0 ;  /* 0x0000001fff037819 */ /* 0x000fc60000011400 */
[----:B------:R-:W-:Y:S01]  /*0340*/  @!P2 IMAD.MOV R2, RZ, RZ, -R2 ;  /* 0x000000ffff02a224 */ /* 0x000fe200078e0a02 */
[----:B------:R-:W-:Y:S02]  /*0350*/  @!P1 LOP3.LUT R2, RZ, R4, RZ, 0x33, !PT ;  /* 0x00000004ff029212 */ /* 0x000fe400078e33ff */
[----:B------:R-:W-:-:S03]  /*0360*/  LEA.HI R3, R3, R0, RZ, 0x6 ;  /* 0x0000000003037211 */ /* 0x000fc600078f30ff */
[----:B------:R-:W-:Y:S02]  /*0370*/  IMAD.SHL.U32 R16, R2, 0x8, RZ ;  /* 0x0000000802107824 */ /* 0x000fe400078e00ff */
[----:B------:R-:W-:-:S03]  /*0380*/  IMAD.MOV R2, RZ, RZ, -R2 ;  /* 0x000000ffff027224 */ /* 0x000fc600078e0a02 */
[----:B------:R-:W-:Y:S01]  /*0390*/  LEA.HI.SX32 R3, R3, -R16, 0x1a ;  /* 0x8000001003037211 */ /* 0x000fe200078fd2ff */
[----:B------:R-:W-:Y:S02]  /*03a0*/  IMAD R17, R4, R2, R5 ;  /* 0x0000000204117224 */ /* 0x000fe400078e0205 */
[----:B------:R-:W-:Y:S01]  /*03b0*/  IMAD.MOV.U32 R2, RZ, RZ, RZ ;  /* 0x000000ffff027224 */ /* 0x000fe200078e00ff */
[----:B------:R-:W-:Y:S02]  /*03c0*/  VIMNMX R18, R3, 0x8, PT ;  /* 0x0000000803127848 */ /* 0x000fe40003fe0100 */
[----:B------:R-:W-:Y:S02]  /*03d0*/  IABS R4, R17 ;  /* 0x0000001100047213 */ /* 0x000fe40000000000 */
[-C--:B------:R-:W-:Y:S02]  /*03e0*/  IABS R7, R18.reuse ;  /* 0x0000001200077213 */ /* 0x080fe40000000000 */
[----:B------:R-:W-:-:S02]  /*03f0*/  IABS R8, R18 ;  /* 0x0000001200087213 */ /* 0x000fc40000000000 */
[----:B------:R-:W1:Y:S08]  /*0400*/  I2F.RP R0, R7 ;  /* 0x0000000700007306 */ /* 0x000e700000209400 */
[----:B-1----:R-:W1:Y:S02]  /*0410*/  MUFU.RCP R0, R0 ;  /* 0x0000000000007308 */ /* 0x002e640000001000 */
[----:B-1----:R-:W-:-:S02]  /*0420*/  VIADD R3, R0, 0xffffffe ;  /* 0x0ffffffe00037836 */ /* 0x002fc40000000000 */
[----:B------:R-:W-:Y:S01]  /*0430*/  IMAD.MOV R0, RZ, RZ, -R8 ;  /* 0x000000ffff007224 */ /* 0x000fe200078e0a08 */
[----:B---3--:R-:W-:-:S03]  /*0440*/  LOP3.LUT R8, R22, 0x3f, RZ, 0xc0, !PT ;  /* 0x0000003f16087812 */ /* 0x008fc600078ec0ff */
[----:B------:R-:W1:Y:S02]  /*0450*/  F2I.FTZ.U32.TRUNC.NTZ R3, R3 ;  /* 0x0000000300037305 */ /* 0x000e64000021f000 */
[----:B-1----:R-:W-:-:S04]  /*0460*/  IMAD.MOV R6, RZ, RZ, -R3 ;  /* 0x000000ffff067224 */ /* 0x002fc800078e0a03 */
[----:B------:R-:W-:Y:S02]  /*0470*/  IMAD R5, R6, R7, RZ ;  /* 0x0000000706057224 */ /* 0x000fe400078e02ff */
[----:B------:R-:W-:Y:S01]  /*0480*/  IMAD.MOV.U32 R6, RZ, RZ, R9 ;  /* 0x000000ffff067224 */ /* 0x000fe200078e0009 */
[----:B------:R-:W-:Y:S01]  /*0490*/  IABS R9, R152 ;  /* 0x0000009800097213 */ /* 0x000fe20000000000 */
[----:B------:R-:W-:Y:S01]  /*04a0*/  IMAD.HI.U32 R2, R3, R5, R2 ;  /* 0x0000000503027227 */ /* 0x000fe200078e0002 */
[----:B------:R-:W-:-:S03]  /*04b0*/  SHF.R.U32.HI R5, RZ, 0x5, R22 ;  /* 0x00000005ff057819 */ /* 0x000fc60000011616 */
[----:B------:R-:W-:Y:S01]  /*04c0*/  IMAD.MOV.U32 R3, RZ, RZ, R4 ;  /* 0x000000ffff037224 */ /* 0x000fe200078e0004 */
[----:B------:R-:W-:Y:S01]  /*04d0*/  SGXT.U32 R5, R5, 0x2 ;  /* 0x000000020505781a */ /* 0x000fe20000000000 */
[----:B------:R-:W1:Y:S02]  /*04e0*/  I2F.RP R4, R6 ;  /* 0x0000000600047306 */ /* 0x000e640000209400 */
[----:B------:R-:W-:-:S04]  /*04f0*/  IMAD.HI.U32 R2, R2, R3, RZ ;  /* 0x0000000302027227 */ /* 0x000fc800078e00ff */
[----:B------:R-:W-:Y:S02]  /*0500*/  IMAD R0, R2, R0, R3 ;  /* 0x0000000002007224 */ /* 0x000fe400078e0203 */
[----:B------:R-:W2:Y:S03]  /*0510*/  I2F.RP R3, R9 ;  /* 0x0000000900037306 */ /* 0x000ea60000209400 */
[----:B------:R-:W-:-:S05]  /*0520*/  ISETP.GT.U32.AND P1, PT, R7, R0, PT ;  /* 0x000000000700720c */ /* 0x000fca0003f24070 */
[----:B-1----:R-:W1:Y:S08]  /*0530*/  MUFU.RCP R4, R4 ;  /* 0x0000000400047308 */ /* 0x002e700000001000 */
[----:B------:R-:W-:Y:S01]  /*0540*/  @!P1 IMAD.IADD R0, R0, 0x1, -R7 ;  /* 0x0000000100009824 */ /* 0x000fe200078e0a07 */
[----:B--2---:R-:W2:Y:S01]  /*0550*/  MUFU.RCP R3, R3 ;  /* 0x0000000300037308 */ /* 0x004ea20000001000 */
[----:B------:R-:W-:Y:S01]  /*0560*/  @!P1 VIADD R2, R2, 0x1 ;  /* 0x0000000102029836 */ /* 0x000fe20000000000 */
[----:B------:R-:W-:-:S02]  /*0570*/  ISETP.NE.AND P1, PT, R18, RZ, PT ;  /* 0x000000ff1200720c */ /* 0x000fc40003f25270 */
[----:B------:R-:W-:Y:S02]  /*0580*/  ISETP.GE.U32.AND P0, PT, R0, R7, PT ;  /* 0x000000070000720c */ /* 0x000fe40003f06070 */
[----:B------:R-:W-:Y:S01]  /*0590*/  LOP3.LUT R0, R17, R18, RZ, 0x3c, !PT ;  /* 0x0000001211007212 */ /* 0x000fe200078e3cff */
[----:B-1----:R-:W-:-:S03]  /*05a0*/  VIADD R10, R4, 0xffffffe ;  /* 0x0ffffffe040a7836 */ /* 0x002fc60000000000 */
[----:B------:R-:W-:Y:S01]  /*05b0*/  ISETP.GE.AND P2, PT, R0, RZ, PT ;  /* 0x000000ff0000720c */ /* 0x000fe20003f46270 */
[----:B------:R-:W1:Y:S01]  /*05c0*/  F2I.FTZ.U32.TRUNC.NTZ R11, R10 ;  /* 0x0000000a000b7305 */ /* 0x000e62000021f000 */
[----:B------:R-:W-:-:S05]  /*05d0*/  LOP3.LUT R0, R22, 0x7f, RZ, 0xc0, !PT ;  /* 0x0000007f16007812 */ /* 0x000fca00078ec0ff */
[----:B------:R-:W-:Y:S02]  /*05e0*/  @P0 VIADD R2, R2, 0x1 ;  /* 0x0000000102020836 */ /* 0x000fe40000000000 */
[----:B------:R-:W-:Y:S02]  /*05f0*/  IMAD.SHL.U32 R4, R0, 0x4, RZ ;  /* 0x0000000400047824 */ /* 0x000fe400078e00ff */
[----:B------:R-:W-:Y:S01]  /*0600*/  IMAD.MOV.U32 R14, RZ, RZ, R2 ;  /* 0x000000ffff0e7224 */ /* 0x000fe200078e0002 */
[----:B------:R-:W-:Y:S01]  /*0610*/  LOP3.LUT R2, R22, 0x60, RZ, 0xc0, !PT ;  /* 0x0000006016027812 */ /* 0x000fe200078ec0ff */
[----:B--2---:R-:W-:Y:S02]  /*0620*/  VIADD R3, R3, 0xffffffe ;  /* 0x0ffffffe03037836 */ /* 0x004fe40000000000 */
[----:B------:R-:W-:Y:S01]  /*0630*/  @!P2 IMAD.MOV R14, RZ, RZ, -R14 ;  /* 0x000000ffff0ea224 */ /* 0x000fe200078e0a0e */
[----:B------:R-:W-:Y:S01]  /*0640*/  @!P1 LOP3.LUT R14, RZ, R18, RZ, 0x33, !PT ;  /* 0x00000012ff0e9212 */ /* 0x000fe200078e33ff */
[----:B-1----:R-:W-:Y:S01]  /*0650*/  IMAD.MOV R13, RZ, RZ, -R11 ;  /* 0x000000ffff0d7224 */ /* 0x002fe200078e0a0b */
[----:B------:R-:W-:Y:S01]  /*0660*/  SHF.R.U32.HI R7, RZ, 0x1, R2 ;  /* 0x00000001ff077819 */ /* 0x000fe20000011602 */
[----:B------:R-:W-:-:S02]  /*0670*/  IMAD.MOV.U32 R10, RZ, RZ, RZ ;  /* 0x000000ffff0a7224 */ /* 0x000fc400078e00ff */
[----:B------:R-:W-:Y:S01]  /*0680*/  IMAD.SHL.U32 R0, R14, 0x80, RZ ;  /* 0x000000800e007824 */ /* 0x000fe200078e00ff */
[----:B------:R-:W-:Y:S01]  /*0690*/  LOP3.LUT R2, R4, R7, RZ, 0x3c, !PT ;  /* 0x0000000704027212 */ /* 0x000fe200078e3cff */
[----:B------:R-:W-:Y:S01]  /*06a0*/  IMAD R13, R13, R6, RZ ;  /* 0x000000060d0d7224 */ /* 0x000fe200078e02ff */
[C---:B------:R-:W-:Y:S01]  /*06b0*/  LOP3.LUT R4, R22.reuse, 0x40, RZ, 0xc0, !PT ;  /* 0x0000004016047812 */ /* 0x040fe200078ec0ff */
[----:B------:R-:W-:Y:S01]  /*06c0*/  IMAD.SHL.U32 R7, R22, 0x10, RZ ;  /* 0x0000001016077824 */ /* 0x000fe200078e00ff */
[----:B------:R-:W-:Y:S01]  /*06d0*/  LOP3.LUT R12, R0, R5, RZ, 0xfc, !PT ;  /* 0x00000005000c7212 */ /* 0x000fe200078efcff */
[----:B------:R-:W-:Y:S01]  /*06e0*/  IMAD.HI.U32 R13, R11, R13, R10 ;  /* 0x0000000d0b0d7227 */ /* 0x000fe200078e000a */
[----:B------:R1:W2:Y:S01]  /*06f0*/  F2I.FTZ.U32.TRUNC.NTZ R5, R3 ;  /* 0x0000000300057305 */ /* 0x0002a2000021f000 */
[----:B------:R-:W-:Y:S02]  /*0700*/  SHF.R.U32.HI R11, RZ, 0x4, R4 ;  /* 0x00000004ff0b7819 */ /* 0x000fe40000011604 */
[----:B------:R-:W-:-:S02]  /*0710*/  LOP3.LUT R20, R12, 0x7c, RZ, 0xfc, !PT ;  /* 0x0000007c0c147812 */ /* 0x000fc400078efcff */
[----:B------:R-:W-:Y:S01]  /*0720*/  IABS R15, R12 ;  /* 0x0000000c000f7213 */ /* 0x000fe20000000000 */
[----:B------:R-:W-:Y:S01]  /*0730*/  IMAD R10, R8, 0x80, R11 ;  /* 0x00000080080a7824 */ /* 0x000fe200078e020b */
[----:B------:R-:W-:Y:S01]  /*0740*/  IABS R21, R20 ;  /* 0x0000001400157213 */ /* 0x000fe20000000000 */
[----:B------:R-:W-:Y:S01]  /*0750*/  IMAD.MOV R11, RZ, RZ, -R14 ;  /* 0x000000ffff0b7224 */ /* 0x000fe200078e0a0e */
[----:B------:R-:W-:Y:S01]  /*0760*/  LOP3.LUT R7, R7, 0x70, RZ, 0xc0, !PT ;  /* 0x0000007007077812 */ /* 0x000fe200078ec0ff */
[C---:B-1----:R-:W-:Y:S01]  /*0770*/  IMAD.HI.U32 R3, R13.reuse, R15, RZ ;  /* 0x0000000f0d037227 */ /* 0x042fe200078e00ff */
[C---:B------:R-:W-:Y:S02]  /*0780*/  LOP3.LUT R24, R12.reuse, 0xc, RZ, 0xfc, !PT ;  /* 0x0000000c0c187812 */ /* 0x040fe400078efcff */
[----:B------:R-:W-:Y:S01]  /*0790*/  LOP3.LUT R23, R12, 0x8, RZ, 0xfc, !PT ;  /* 0x000000080c177812 */ /* 0x000fe200078efcff */
[----:B------:R-:W-:Y:S01]  /*07a0*/  IMAD.HI.U32 R4, R13, R21, RZ ;  /* 0x000000150d047227 */ /* 0x000fe200078e00ff */
[----:B------:R-:W-:-:S02]  /*07b0*/  ISETP.GE.AND P3, PT, R20, RZ, PT ;  /* 0x000000ff1400720c */ /* 0x000fc40003f66270 */
[----:B------:R-:W-:Y:S01]  /*07c0*/  LOP3.LUT R20, R12, 0x14, RZ, 0xfc, !PT ;  /* 0x000000140c147812 */ /* 0x000fe200078efcff */
[----:B--2---:R-:W-:Y:S01]  /*07d0*/  IMAD.MOV R19, RZ, RZ, -R5 ;  /* 0x000000ffff137224 */ /* 0x004fe200078e0a05 */
[----:B------:R-:W-:Y:S01]  /*07e0*/  ISETP.GE.AND P6, PT, R24, RZ, PT ;  /* 0x000000ff1800720c */ /* 0x000fe20003fc6270 */
[----:B------:R-:W-:Y:S01]  /*07f0*/  IMAD.MOV R4, RZ, RZ, -R4 ;  /* 0x000000ffff047224 */ /* 0x000fe200078e0a04 */
[C---:B------:R-:W-:Y:S01]  /*0800*/  LOP3.LUT R26, R12.reuse, 0x2c, RZ, 0xfc, !PT ;  /* 0x0000002c0c1a7812 */ /* 0x040fe200078efcff */
[----:B------:R-:W-:Y:S01]  /*0810*/  IMAD.MOV R14, RZ, RZ, -R3 ;  /* 0x000000ffff0e7224 */ /* 0x000fe200078e0a03 */
[C---:B------:R-:W-:Y:S01]  /*0820*/  LOP3.LUT R28, R12.reuse, 0x30, RZ, 0xfc, !PT ;  /* 0x000000300c1c7812 */ /* 0x040fe200078efcff */
[----:B------:R-:W-:Y:S01]  /*0830*/  IMAD.IADD R3, R7, 0x1, R10 ;  /* 0x0000000107037824 */ /* 0x000fe200078e020a */
[----:B------:R-:W-:Y:S01]  /*0840*/  LOP3.LUT R30, R12, 0x48, RZ, 0xfc, !PT ;  /* 0x000000480c1e7812 */ /* 0x000fe200078efcff */
[----:B------:R-:W-:Y:S01]  /*0850*/  IMAD R7, R18, R11, R17 ;  /* 0x0000000b12077224 */ /* 0x000fe200078e0211 */
[----:B------:R-:W-:Y:S01]  /*0860*/  LOP3.LUT R18, R12, 0x4, RZ, 0xfc, !PT ;  /* 0x000000040c127812 */ /* 0x000fe200078efcff */
[----:B------:R-:W-:Y:S01]  /*0870*/  IMAD.MOV.U32 R10, RZ, RZ, R19 ;  /* 0x000000ffff0a7224 */ /* 0x000fe200078e0013 */
[----:B------:R-:W-:Y:S01]  /*0880*/  IABS R19, R24 ;  /* 0x0000001800137213 */ /* 0x000fe20000000000 */
[C---:B------:R-:W-:Y:S01]  /*0890*/  IMAD R21, R6.reuse, R4, R21 ;  /* 0x0000000406157224 */ /* 0x040fe200078e0215 */
[----:B------:R-:W-:Y:S01]  /*08a0*/  IABS R17, R23 ;  /* 0x0000001700117213 */ /* 0x000fe20000000000 */
[C---:B------:R-:W-:Y:S01]  /*08b0*/  IMAD R15, R6.reuse, R14, R15 ;  /* 0x0000000e060f7224 */ /* 0x040fe200078e020f */
[----:B------:R-:W-:Y:S01]  /*08c0*/  IABS R14, R18 ;  /* 0x00000012000e7213 */ /* 0x000fe20000000000 */
[----:B------:R-:W-:Y:S01]  /*08d0*/  IMAD.MOV.U32 R4, RZ, RZ, RZ ;  /* 0x000000ffff047224 */ /* 0x000fe200078e00ff */
[----:B------:R-:W-:Y:S01]  /*08e0*/  ISETP.GT.U32.AND P1, PT, R6, R21, PT ;  /* 0x000000150600720c */ /* 0x000fe20003f24070 */
[----:B------:R-:W-:Y:S01]  /*08f0*/  IMAD R11, R10, R9, RZ ;  /* 0x000000090a0b7224 */ /* 0x000fe200078e02ff */
[----:B------:R-:W-:Y:S01]  /*0900*/  ISETP.GT.U32.AND P0, PT, R6, R15, PT ;  /* 0x0000000f0600720c */ /* 0x000fe20003f04070 */
[----:B------:R-:W-:Y:S01]  /*0910*/  IMAD.HI.U32 R10, R13, R17, RZ ;  /* 0x000000110d0a7227 */ /* 0x000fe200078e00ff */
[----:B------:R-:W-:-:S02]  /*0920*/  ISETP.GE.AND P2, PT, R18, RZ, PT ;  /* 0x000000ff1200720c */ /* 0x000fc40003f46270 */
[C---:B------:R-:W-:Y:S01]  /*0930*/  LOP3.LUT R18, R12.reuse, 0x10, RZ, 0xfc, !PT ;  /* 0x000000100c127812 */ /* 0x040fe200078efcff */
[----:B------:R-:W-:Y:S01]  /*0940*/  IMAD.HI.U32 R11, R5, R11, R4 ;  /* 0x0000000b050b7227 */ /* 0x000fe200078e0004 */
[C---:B------:R-:W-:Y:S02]  /*0950*/  LOP3.LUT R24, R12.reuse, 0x18, RZ, 0xfc, !PT ;  /* 0x000000180c187812 */ /* 0x040fe400078efcff */
[----:B------:R-:W-:Y:S01]  /*0960*/  IABS R45, R30 ;  /* 0x0000001e002d7213 */ /* 0x000fe20000000000 */
[----:B------:R-:W-:Y:S01]  /*0970*/  IMAD.HI.U32 R4, R13, R14, RZ ;  /* 0x0000000e0d047227 */ /* 0x000fe200078e00ff */
[C---:B------:R-:W-:Y:S02]  /*0980*/  LOP3.LUT R32, R12.reuse, 0x4c, RZ, 0xfc, !PT ;  /* 0x0000004c0c207812 */ /* 0x040fe400078efcff */
[----:B------:R-:W-:Y:S01]  /*0990*/  LOP3.LUT R34, R12, 0x50, RZ, 0xfc, !PT ;  /* 0x000000500c227812 */ /* 0x000fe200078efcff */
[----:B------:R-:W-:Y:S01]  /*09a0*/  IMAD.IADD R5, R16, 0x1, R7 ;  /* 0x0000000110057824 */ /* 0x000fe200078e0207 */
[----:B------:R-:W-:Y:S01]  /*09b0*/  IABS R16, R24 ;  /* 0x0000001800107213 */ /* 0x000fe20000000000 */
[----:B------:R-:W-:Y:S01]  /*09c0*/  IMAD.MOV R7, RZ, RZ, -R4 ;  /* 0x000000ffff077224 */ /* 0x000fe200078e0a04 */
[----:B------:R-:W-:Y:S01]  /*09d0*/  IABS R47, R32 ;  /* 0x00000020002f7213 */ /* 0x000fe20000000000 */
[----:B------:R-:W-:Y:S01]  /*09e0*/  @!P1 IMAD.IADD R21, R21, 0x1, -R6 ;  /* 0x0000000115159824 */ /* 0x000fe200078e0a06 */
[----:B------:R-:W-:Y:S01]  /*09f0*/  IABS R49, R34 ;  /* 0x0000002200317213 */ /* 0x000fe20000000000 */
[----:B------:R-:W-:Y:S01]  /*0a00*/  IMAD R7, R6, R7, R14 ;  /* 0x0000000706077224 */ /* 0x000fe200078e020e */
[----:B------:R-:W-:Y:S01]  /*0a10*/  LOP3.LUT R36, R12, 0x54, RZ, 0xfc, !PT ;  /* 0x000000540c247812 */ /* 0x000fe200078efcff */
[----:B------:R-:W-:Y:S01]  /*0a20*/  IMAD.HI.U32 R4, R13, R19, RZ ;  /* 0x000000130d047227 */ /* 0x000fe200078e00ff */
[----:B------:R-:W-:-:S02]  /*0a30*/  ISETP.GT.U32.AND P5, PT, R6, R21, PT ;  /* 0x000000150600720c */ /* 0x000fc40003fa4070 */
[----:B------:R-:W-:Y:S01]  /*0a40*/  ISETP.GT.U32.AND P4, PT, R6, R7, PT ;  /* 0x000000070600720c */ /* 0x000fe20003f84070 */
[----:B------:R-:W-:Y:S01]  /*0a50*/  IMAD.MOV R4, RZ, RZ, -R4 ;  /* 0x000000ffff047224 */ /* 0x000fe200078e0a04 */
[----:B------:R-:W-:Y:S01]  /*0a60*/  LOP3.LUT R40, R12, 0x5c, RZ, 0xfc, !PT ;  /* 0x0000005c0c287812 */ /* 0x000fe200078efcff */
[----:B------:R-:W-:Y:S01]  /*0a70*/  IMAD.MOV R10, RZ, RZ, -R10 ;  /* 0x000000ffff0a7224 */ /* 0x000fe200078e0a0a */
[----:B------:R-:W-:Y:S01]  /*0a80*/  IABS R51, R36 ;  /* 0x0000002400337213 */ /* 0x000fe20000000000 */
[C---:B------:R-:W-:Y:S01]  /*0a90*/  IMAD R19, R6.reuse, R4, R19 ;  /* 0x0000000406137224 */ /* 0x040fe200078e0213 */
[----:B------:R-:W-:Y:S01]  /*0aa0*/  IABS R4, R18 ;  /* 0x0000001200047213 */ /* 0x000fe20000000000 */
[C---:B------:R-:W-:Y:S01]  /*0ab0*/  IMAD R17, R6.reuse, R10, R17 ;  /* 0x0000000a06117224 */ /* 0x040fe200078e0211 */
[----:B------:R-:W-:Y:S01]  /*0ac0*/  IABS R55, R40 ;  /* 0x0000002800377213 */ /* 0x000fe20000000000 */
[--C-:B------:R-:W-:Y:S01]  /*0ad0*/  @!P0 IMAD.IADD R15, R15, 0x1, -R6.reuse ;  /* 0x000000010f0f8824 */ /* 0x100fe200078e0a06 */
[----:B------:R-:W-:Y:S01]  /*0ae0*/  ISETP.GE.AND P0, PT, R23, RZ, PT ;  /* 0x000000ff1700720c */ /* 0x000fe20003f06270 */
[--C-:B------:R-:W-:Y:S01]  /*0af0*/  @!P5 IMAD.IADD R21, R21, 0x1, -R6.reuse ;  /* 0x000000011515d824 */ /* 0x100fe200078e0a06 */
[C---:B------:R-:W-:Y:S01]  /*0b00*/  ISETP.GT.U32.AND P5, PT, R6.reuse, R17, PT ;  /* 0x000000110600720c */ /* 0x040fe20003fa4070 */
[----:B------:R-:W-:Y:S01]  /*0b10*/  @!P4 IMAD.IADD R7, R7, 0x1, -R6 ;  /* 0x000000010707c824 */ /* 0x000fe200078e0a06 */
[C---:B------:R-:W-:Y:S01]  /*0b20*/  ISETP.GT.U32.AND P4, PT, R6.reuse, R19, PT ;  /* 0x000000130600720c */ /* 0x040fe20003f84070 */
[----:B------:R-:W-:Y:S01]  /*0b30*/  IMAD.MOV.U32 R10, RZ, RZ, R21 ;  /* 0x000000ffff0a7224 */ /* 0x000fe200078e0015 */
[----:B------:R-:W-:Y:S01]  /*0b40*/  IABS R23, R20 ;  /* 0x0000001400177213 */ /* 0x000fe20000000000 */
[----:B------:R-:W-:Y:S01]  /*0b50*/  IMAD.MOV.U32 R21, RZ, RZ, R4 ;  /* 0x000000ffff157224 */ /* 0x000fe200078e0004 */
[C---:B------:R-:W-:Y:S01]  /*0b60*/  ISETP.GT.U32.AND P1, PT, R6.reuse, R15, PT ;  /* 0x0000000f0600720c */ /* 0x040fe20003f24070 */
[----:B------:R-:W-:Y:S01]  /*0b70*/  @!P3 IMAD.MOV R10, RZ, RZ, -R10 ;  /* 0x000000ffff0ab224 */ /* 0x000fe200078e0a0a */
[----:B------:R-:W-:Y:S01]  /*0b80*/  ISETP.GT.U32.AND P3, PT, R6, R7, PT ;  /* 0x000000070600720c */ /* 0x000fe20003f64070 */
[----:B------:R-:W-:Y:S01]  /*0b90*/  IMAD.HI.U32 R4, R13, R21, RZ ;  /* 0x000000150d047227 */ /* 0x000fe200078e00ff */
[----:B------:R-:W-:-:S02]  /*0ba0*/  LOP3.LUT R38, R12, 0x58, RZ, 0xfc, !PT ;  /* 0x000000580c267812 */ /* 0x000fc400078efcff */
[----:B------:R-:W-:Y:S01]  /*0bb0*/  LOP3.LUT R90, R3, 0x50, RZ, 0x3c, !PT ;  /* 0x00000050035a7812 */ /* 0x000fe200078e3cff */
[----:B------:R-:W-:Y:S01]  /*0bc0*/  IMAD.HI.U32 R14, R13, R23, RZ ;  /* 0x000000170d0e7227 */ /* 0x000fe200078e00ff */
[----:B------:R-:W-:-:S03]  /*0bd0*/  IABS R53, R38 ;  /* 0x0000002600357213 */ /* 0x000fc60000000000 */
[----:B------:R-:W-:Y:S02]  /*0be0*/  @!P4 IMAD.IADD R19, R19, 0x1, -R6 ;  /* 0x000000011313c824 */ /* 0x000fe400078e0a06 */
[----:B------:R-:W-:Y:S02]  /*0bf0*/  IMAD.MOV R4, RZ, RZ, -R4 ;  /* 0x000000ffff047224 */ /* 0x000fe400078e0a04 */
[----:B------:R-:W-:Y:S01]  /*0c00*/  IMAD.MOV R14, RZ, RZ, -R14 ;  /* 0x000000ffff0e7224 */ /* 0x000fe200078e0a0e */
[----:B------:R-:W-:Y:S01]  /*0c10*/  ISETP.GT.U32.AND P4, PT, R6, R19, PT ;  /* 0x000000130600720c */ /* 0x000fe20003f84070 */
[--C-:B------:R-:W-:Y:S01]  /*0c20*/  @!P3 IMAD.IADD R7, R7, 0x1, -R6.reuse ;  /* 0x000000010707b824 */ /* 0x100fe200078e0a06 */
[----:B------:R-:W-:Y:S01]  /*0c30*/  ISETP.GE.AND P3, PT, R20, RZ, PT ;  /* 0x000000ff1400720c */ /* 0x000fe20003f66270 */
[----:B------:R-:W-:Y:S01]  /*0c40*/  IMAD R21, R6, R4, R21 ;  /* 0x0000000406157224 */ /* 0x000fe200078e0215 */
[----:B------:R-:W-:Y:S01]  /*0c50*/  LOP3.LUT R20, R12, 0x24, RZ, 0xfc, !PT ;  /* 0x000000240c147812 */ /* 0x000fe200078efcff */
[----:B------:R-:W-:-:S02]  /*0c60*/  @!P5 IMAD.IADD R17, R17, 0x1, -R6 ;  /* 0x000000011111d824 */ /* 0x000fc400078e0a06 */
[----:B------:R-:W-:Y:S01]  /*0c70*/  IMAD.HI.U32 R4, R13, R16, RZ ;  /* 0x000000100d047227 */ /* 0x000fe200078e00ff */
[----:B------:R-:W-:Y:S02]  /*0c80*/  IABS R29, R20 ;  /* 0x00000014001d7213 */ /* 0x000fe40000000000 */
[C---:B------:R-:W-:Y:S01]  /*0c90*/  ISETP.GT.U32.AND P5, PT, R6.reuse, R17, PT ;  /* 0x000000110600720c */ /* 0x040fe20003fa4070 */
[----:B------:R-:W-:Y:S02]  /*0ca0*/  IMAD R23, R6, R14, R23 ;  /* 0x0000000e06177224 */ /* 0x000fe400078e0217 */
[----:B------:R-:W-:Y:S02]  /*0cb0*/  IMAD.MOV.U32 R14, RZ, RZ, R7 ;  /* 0x000000ffff0e7224 */ /* 0x000fe400078e0007 */
[----:B------:R-:W-:Y:S01]  /*0cc0*/  IMAD.MOV R7, RZ, RZ, -R4 ;  /* 0x000000ffff077224 */ /* 0x000fe200078e0a04 */
[----:B------:R-:W-:Y:S01]  /*0cd0*/  LOP3.LUT R4, R12, 0x1c, RZ, 0xfc, !PT ;  /* 0x0000001c0c047812 */ /* 0x000fe200078efcff */
[----:B------:R-:W-:-:S02]  /*0ce0*/  @!P4 IMAD.IADD R19, R19, 0x1, -R6 ;  /* 0x000000011313c824 */ /* 0x000fc400078e0a06 */
[----:B------:R-:W-:Y:S01]  /*0cf0*/  IMAD R7, R6, R7, R16 ;  /* 0x0000000706077224 */ /* 0x000fe200078e0210 */
[----:B------:R-:W-:Y:S01]  /*0d00*/  IABS R25, R4 ;  /* 0x0000000400197213 */ /* 0x000fe20000000000 */
[----:B------:R-:W-:Y:S01]  /*0d10*/  @!P6 IMAD.MOV R19, RZ, RZ, -R19 ;  /* 0x000000ffff13e224 */ /* 0x000fe200078e0a13 */
[----:B------:R-:W-:Y:S01]  /*0d20*/  ISETP.GE.AND P4, PT, R4, RZ, PT ;  /* 0x000000ff0400720c */ /* 0x000fe20003f86270 */
[--C-:B------:R-:W-:Y:S01]  /*0d30*/  @!P5 IMAD.IADD R17, R17, 0x1, -R6.reuse ;  /* 0x000000011111d824 */ /* 0x100fe200078e0a06 */
[----:B------:R-:W-:Y:S01]  /*0d40*/  ISETP.GT.U32.AND P6, PT, R6, R7, PT ;  /* 0x000000070600720c */ /* 0x000fe20003fc4070 */
[----:B------:R-:W-:Y:S01]  /*0d50*/  @!P1 IMAD.IADD R15, R15, 0x1, -R6 ;  /* 0x000000010f0f9824 */ /* 0x000fe200078e0a06 */
[----:B------:R-:W-:Y:S01]  /*0d60*/  ISETP.GE.AND P1, PT, R12, RZ, PT ;  /* 0x000000ff0c00720c */ /* 0x000fe20003f26270 */
[----:B------:R-:W-:Y:S01]  /*0d70*/  @!P0 IMAD.MOV R17, RZ, RZ, -R17 ;  /* 0x000000ffff118224 */ /* 0x000fe200078e0a11 */
[C---:B------:R-:W-:Y:S01]  /*0d80*/  ISETP.GT.U32.AND P5, PT, R6.reuse, R21, PT ;  /* 0x000000150600720c */ /* 0x040fe20003fa4070 */
[----:B------:R-:W-:Y:S01]  /*0d90*/  IMAD.HI.U32 R4, R13, R25, RZ ;  /* 0x000000190d047227 */ /* 0x000fe200078e00ff */
[----:B------:R-:W-:-:S03]  /*0da0*/  ISETP.GT.U32.AND P0, PT, R6, R23, PT ;  /* 0x000000170600720c */ /* 0x000fc60003f04070 */
[----:B------:R-:W-:Y:S02]  /*0db0*/  IMAD.MOV R4, RZ, RZ, -R4 ;  /* 0x000000ffff047224 */ /* 0x000fe400078e0a04 */
[----:B------:R-:W-:Y:S01]  /*0dc0*/  @!P2 IMAD.MOV R14, RZ, RZ, -R14 ;  /* 0x000000ffff0ea224 */ /* 0x000fe200078e0a0e */
[----:B------:R-:W-:Y:S01]  /*0dd0*/  ISETP.GE.AND P2, PT, R24, RZ, PT ;  /* 0x000000ff1800720c */ /* 0x000fe20003f46270 */
[--C-:B------:R-:W-:Y:S01]  /*0de0*/  @!P6 IMAD.IADD R7, R7, 0x1, -R6.reuse ;  /* 0x000000010707e824 */ /* 0x100fe200078e0a06 */
[----:B------:R-:W-:Y:S01]  /*0df0*/  LOP3.LUT R24, R12, 0x28, RZ, 0xfc, !PT ;  /* 0x000000280c187812 */ /* 0x000fe200078efcff */
[C---:B------:R-:W-:Y:S02]  /*0e00*/  IMAD R25, R6.reuse, R4, R25 ;  /* 0x0000000406197224 */ /* 0x040fe400078e0219 */
[----:B------:R-:W-:Y:S01]  /*0e10*/  IMAD.HI.U32 R4, R13, R29, RZ ;  /* 0x0000001d0d047227 */ /* 0x000fe200078e00ff */
[----:B------:R-:W-:Y:S02]  /*0e20*/  ISETP.GT.U32.AND P6, PT, R6, R7, PT ;  /* 0x000000070600720c */ /* 0x000fe40003fc4070 */
[----:B------:R-:W-:Y:S01]  /*0e30*/  IABS R31, R24 ;  /* 0x00000018001f7213 */ /* 0x000fe20000000000 */
[----:B------:R-:W-:Y:S01]  /*0e40*/  @!P1 IMAD.MOV R15, RZ, RZ, -R15 ;  /* 0x000000ffff0f9224 */ /* 0x000fe200078e0a0f */
[----:B------:R-:W-:Y:S01]  /*0e50*/  ISETP.GE.AND P1, PT, R18, RZ, PT ;  /* 0x000000ff1200720c */ /* 0x000fe20003f26270 */
[--C-:B------:R-:W-:Y:S01]  /*0e60*/  @!P5 IMAD.IADD R21, R21, 0x1, -R6.reuse ;  /* 0x000000011515d824 */ /* 0x100fe200078e0a06 */
[----:B------:R-:W-:Y:S01]  /*0e70*/  LOP3.LUT R18, R12, 0x20, RZ, 0xfc, !PT ;  /* 0x000000200c127812 */ /* 0x000fe200078efcff */
[----:B------:R-:W-:-:S02]  /*0e80*/  @!P0 IMAD.IADD R23, R23, 0x1, -R6 ;  /* 0x0000000117178824 */ /* 0x000fc400078e0a06 */
[----:B------:R-:W-:Y:S01]  /*0e90*/  IMAD.MOV R4, RZ, RZ, -R4 ;  /* 0x000000ffff047224 */ /* 0x000fe200078e0a04 */
[----:B------:R-:W-:Y:S01]  /*0ea0*/  IABS R27, R18 ;  /* 0x00000012001b7213 */ /* 0x000fe20000000000 */
[----:B------:R-:W-:Y:S01]  /*0eb0*/  IMAD R5, R5, 0x40, R8 ;  /* 0x0000004005057824 */ /* 0x000fe200078e0208 */
[C---:B------:R-:W-:Y:S01]  /*0ec0*/  ISETP.GT.U32.AND P5, PT, R6.reuse, R21, PT ;  /* 0x000000150600720c */ /* 0x040fe20003fa4070 */
[C---:B------:R-:W-:Y:S01]  /*0ed0*/  IMAD R29, R6.reuse, R4, R29 ;  /* 0x00000004061d7224 */ /* 0x040fe200078e021d */
[C---:B------:R-:W-:Y:S01]  /*0ee0*/  ISETP.GT.U32.AND P0, PT, R6.reuse, R23, PT ;  /* 0x000000170600720c */ /* 0x040fe20003f04070 */
[----:B------:R-:W-:Y:S02]  /*0ef0*/  @!P6 IMAD.IADD R7, R7, 0x1, -R6 ;  /* 0x000000010707e824 */ /* 0x000fe400078e0a06 */
[----:B------:R-:W-:Y:S01]  /*0f00*/  IMAD.HI.U32 R16, R13, R27, RZ ;  /* 0x0000001b0d107227 */ /* 0x000fe200078e00ff */
[----:B------:R-:W-:-:S03]  /*0f10*/  ISETP.GT.U32.AND P6, PT, R6, R29, PT ;  /* 0x0000001d0600720c */ /* 0x000fc60003fc4070 */
[----:B------:R-:W-:-:S04]  /*0f20*/  IMAD.MOV R16, RZ, RZ, -R16 ;  /* 0x000000ffff107224 */ /* 0x000fc800078e0a10 */
[--C-:B------:R-:W-:Y:S01]  /*0f30*/  @!P5 IMAD.IADD R21, R21, 0x1, -R6.reuse ;  /* 0x000000011515d824 */ /* 0x100fe200078e0a06 */
[----:B------:R-:W-:Y:S01]  /*0f40*/  ISETP.GE.AND P5, PT, R18, RZ, PT ;  /* 0x000000ff1200720c */ /* 0x000fe20003fa6270 */
[C---:B------:R-:W-:Y:S01]  /*0f50*/  IMAD R27, R6.reuse, R16, R27 ;  /* 0x00000010061b7224 */ /* 0x040fe200078e021b */
[----:B------:R-:W-:Y:S01]  /*0f60*/  IABS R18, R26 ;  /* 0x0000001a00127213 */ /* 0x000fe20000000000 */
[----:B------:R-:W-:Y:S01]  /*0f70*/  @!P0 IMAD.IADD R23, R23, 0x1, -R6 ;  /* 0x0000000117178824 */ /* 0x000fe200078e0a06 */
[----:B------:R-:W-:Y:S01]  /*0f80*/  ISETP.GT.U32.AND P0, PT, R6, R25, PT ;  /* 0x000000190600720c */ /* 0x000fe20003f04070 */
[----:B------:R-:W-:-:S04]  /*0f90*/  IMAD.HI.U32 R16, R13, R31, RZ ;  /* 0x0000001f0d107227 */ /* 0x000fc800078e00ff */
[----:B------:R-:W-:Y:S01]  /*0fa0*/  @!P1 IMAD.MOV R21, RZ, RZ, -R21 ;  /* 0x000000ffff159224 */ /* 0x000fe200078e0a15 */
[----:B------:R-:W-:Y:S01]  /*0fb0*/  ISETP.GT.U32.AND P1, PT, R6, R27, PT ;  /* 0x0000001b0600720c */ /* 0x000fe20003f24070 */
[----:B------:R-:W-:Y:S02]  /*0fc0*/  @!P6 IMAD.IADD R29, R29, 0x1, -R6 ;  /* 0x000000011d1de824 */ /* 0x000fe400078e0a06 */
[----:B------:R-:W-:Y:S01]  /*0fd0*/  @!P3 IMAD.MOV R23, RZ, RZ, -R23 ;  /* 0x000000ffff17b224 */ /* 0x000fe200078e0a17 */
[----:B------:R-:W-:Y:S01]  /*0fe0*/  ISETP.GE.AND P3, PT, R20, RZ, PT ;  /* 0x000000ff1400720c */ /* 0x000fe20003f66270 */
[----:B------:R-:W-:Y:S01]  /*0ff0*/  IMAD.MOV R16, RZ, RZ, -R16 ;  /* 0x000000ffff107224 */ /* 0x000fe200078e0a10 */
[----:B------:R-:W-:Y:S01]  /*1000*/  IABS R20, R28 ;  /* 0x0000001c00147213 */ /* 0x000fe20000000000 */
[----:B------:R-:W-:Y:S01]  /*1010*/  IMAD.HI.U32 R4, R13, R18, RZ ;  /* 0x000000120d047227 */ /* 0x000fe200078e00ff */
[----:B------:R-:W-:-:S03]  /*1020*/  ISETP.GT.U32.AND P6, PT, R6, R29, PT ;  /* 0x0000001d0600720c */ /* 0x000fc60003fc4070 */
[----:B------:R-:W-:Y:S02]  /*1030*/  IMAD R31, R6, R16, R31 ;  /* 0x00000010061f7224 */ /* 0x000fe400078e021f */
[----:B------:R-:W-:Y:S02]  /*1040*/  IMAD.MOV.U32 R16, RZ, RZ, R7 ;  /* 0x000000ffff107224 */ /* 0x000fe400078e0007 */
[----:B------:R-:W-:-:S04]  /*1050*/  IMAD.HI.U32 R7, R13, R20, RZ ;  /* 0x000000140d077227 */ /* 0x000fc800078e00ff */
[----:B------:R-:W-:Y:S02]  /*1060*/  @!P0 IMAD.IADD R25, R25, 0x1, -R6 ;  /* 0x0000000119198824 */ /* 0x000fe400078e0a06 */
[----:B------:R-:W-:Y:S01]  /*1070*/  IMAD.MOV R33, RZ, RZ, -R4 ;  /* 0x000000ffff217224 */ /* 0x000fe200078e0a04 */
[----:B------:R-:W-:Y:S01]  /*1080*/  LOP3.LUT R4, R12, 0x34, RZ, 0xfc, !PT ;  /* 0x000000340c047812 */ /* 0x000fe200078efcff */
[----:B------:R-:W-:Y:S01]  /*1090*/  IMAD.MOV R35, RZ, RZ, -R7 ;  /* 0x000000ffff237224 */ /* 0x000fe200078e0a07 */
[C---:B------:R-:W-:Y:S01]  /*10a0*/  ISETP.GT.U32.AND P0, PT, R6.reuse, R25, PT ;  /* 0x000000190600720c */ /* 0x040fe20003f04070 */
[----:B------:R-:W-:Y:S02]  /*10b0*/  @!P1 IMAD.IADD R27, R27, 0x1, -R6 ;  /* 0x000000011b1b9824 */ /* 0x000fe400078e0a06 */
[----:B------:R-:W-:Y:S01]  /*10c0*/  IMAD R7, R6, R33, R18 ;  /* 0x0000002106077224 */ /* 0x000fe200078e0212 */
[----:B------:R-:W-:Y:S01]  /*10d0*/  LOP3.LUT R18, R12, 0x38, RZ, 0xfc, !PT ;  /* 0x000000380c127812 */ /* 0x000fe200078efcff */
[----:B------:R-:W-:Y:S01]  /*10e0*/  @!P6 IMAD.IADD R29, R29, 0x1, -R6 ;  /* 0x000000011d1de824 */ /* 0x000fe200078e0a06 */
[C---:B------:R-:W-:Y:S01]  /*10f0*/  ISETP.GT.U32.AND P1, PT, R6.reuse, R27, PT ;  /* 0x0000001b0600720c */ /* 0x040fe20003f24070 */
[C---:B------:R-:W-:Y:S01]  /*1100*/  IMAD R33, R6.reuse, R35, R20 ;  /* 0x0000002306217224 */ /* 0x040fe200078e0214 */
[----:B------:R-:W-:Y:S01]  /*1110*/  ISETP.GT.U32.AND P6, PT, R6, R7, PT ;  /* 0x000000070600720c */ /* 0x000fe20003fc4070 */
[----:B------:R-:W-:Y:S01]  /*1120*/  @!P2 IMAD.MOV R16, RZ, RZ, -R16 ;  /* 0x000000ffff10a224 */ /* 0x000fe200078e0a10 */
[----:B------:R-:W-:Y:S01]  /*1130*/  IABS R35, R4 ;  /* 0x0000000400237213 */ /* 0x000fe20000000000 */
[----:B------:R-:W-:Y:S01]  /*1140*/  @!P3 IMAD.MOV R29, RZ, RZ, -R29 ;  /* 0x000000ffff1db224 */ /* 0x000fe200078e0a1d */
[----:B------:R-:W-:Y:S01]  /*1150*/  ISETP.GE.AND P2, PT, R24, RZ, PT ;  /* 0x000000ff1800720c */ /* 0x000fe20003f46270 */
[----:B------:R-:W-:Y:S01]  /*1160*/  @!P0 IMAD.IADD R25, R25, 0x1, -R6 ;  /* 0x0000000119198824 */ /* 0x000fe200078e0a06 */
[----:B------:R-:W-:-:S02]  /*1170*/  ISETP.GT.U32.AND P0, PT, R6, R31, PT ;  /* 0x0000001f0600720c */ /* 0x000fc40003f04070 */
[----:B------:R-:W-:Y:S01]  /*1180*/  LOP3.LUT R24, R12, 0x3c, RZ, 0xfc, !PT ;  /* 0x0000003c0c187812 */ /* 0x000fe200078efcff */
[----:B------:R-:W-:Y:S01]  /*1190*/  @!P4 IMAD.MOV R25, RZ, RZ, -R25 ;  /* 0x000000ffff19c224 */ /* 0x000fe200078e0a19 */
[----:B------:R-:W-:Y:S01]  /*11a0*/  ISETP.GT.U32.AND P3, PT, R6, R33, PT ;  /* 0x000000210600720c */ /* 0x000fe20003f64070 */
[--C-:B------:R-:W-:Y:S01]  /*11b0*/  @!P1 IMAD.IADD R27, R27, 0x1, -R6.reuse ;  /* 0x000000011b1b9824 */ /* 0x100fe200078e0a06 */
[----:B------:R-:W-:Y:S01]  /*11c0*/  IABS R39, R24 ;  /* 0x0000001800277213 */ /* 0x000fe20000000000 */
[----:B------:R-:W-:Y:S01]  /*11d0*/  @!P6 IMAD.IADD R7, R7, 0x1, -R6 ;  /* 0x000000010707e824 */ /* 0x000fe200078e0a06 */
[----:B------:R-:W-:Y:S01]  /*11e0*/  IABS R37, R18 ;  /* 0x0000001200257213 */ /* 0x000fe20000000000 */
[----:B------:R-:W-:Y:S01]  /*11f0*/  @!P5 IMAD.MOV R27, RZ, RZ, -R27 ;  /* 0x000000ffff1bd224 */ /* 0x000fe200078e0a1b */
[----:B------:R-:W-:Y:S01]  /*1200*/  ISETP.GE.AND P5, PT, R4, RZ, PT ;  /* 0x000000ff0400720c */ /* 0x000fe20003fa6270 */
[----:B------:R-:W-:Y:S01]  /*1210*/  IMAD.HI.U32 R4, R13, R35, RZ ;  /* 0x000000230d047227 */ /* 0x000fe200078e00ff */
[----:B------:R-:W-:-:S02]  /*1220*/  ISETP.GT.U32.AND P6, PT, R6, R7, PT ;  /* 0x000000070600720c */ /* 0x000fc40003fc4070 */
[----:B------:R-:W-:Y:S01]  /*1230*/  ISETP.GE.AND P4, PT, R26, RZ, PT ;  /* 0x000000ff1a00720c */ /* 0x000fe20003f86270 */
[----:B------:R-:W-:Y:S01]  /*1240*/  @!P0 IMAD.IADD R31, R31, 0x1, -R6 ;  /* 0x000000011f1f8824 */ /* 0x000fe200078e0a06 */
[----:B------:R-:W-:Y:S01]  /*1250*/  LOP3.LUT R26, R12, 0x40, RZ, 0xfc, !PT ;  /* 0x000000400c1a7812 */ /* 0x000fe200078efcff */
[----:B------:R-:W-:Y:S01]  /*1260*/  IMAD.MOV R4, RZ, RZ, -R4 ;  /* 0x000000ffff047224 */ /* 0x000fe200078e0a04 */
[----:B------:R-:W-:Y:S01]  /*1270*/  ISETP.GE.AND P1, PT, R28, RZ, PT ;  /* 0x000000ff1c00720c */ /* 0x000fe20003f26270 */
[----:B------:R-:W-:Y:S01]  /*1280*/  IMAD.HI.U32 R20, R13, R39, RZ ;  /* 0x000000270d147227 */ /* 0x000fe200078e00ff */
[C---:B------:R-:W-:Y:S02]  /*1290*/  ISETP.GT.U32.AND P0, PT, R6.reuse, R31, PT ;  /* 0x0000001f0600720c */ /* 0x040fe40003f04070 */
[----:B------:R-:W-:Y:S01]  /*12a0*/  IABS R41, R26 ;  /* 0x0000001a00297213 */ /* 0x000fe20000000000 */
[----:B------:R-:W-:Y:S01]  /*12b0*/  IMAD R35, R6, R4, R35 ;  /* 0x0000000406237224 */ /* 0x000fe200078e0223 */
[----:B------:R-:W-:Y:S01]  /*12c0*/  LOP3.LUT R28, R12, 0x44, RZ, 0xfc, !PT ;  /* 0x000000440c1c7812 */ /* 0x000fe200078efcff */
[----:B------:R-:W-:-:S02]  /*12d0*/  @!P6 IMAD.IADD R7, R7, 0x1, -R6 ;  /* 0x000000010707e824 */ /* 0x000fc400078e0a06 */
[----:B------:R-:W-:Y:S01]  /*12e0*/  @!P3 IMAD.IADD R33, R33, 0x1, -R6 ;  /* 0x000000012121b824 */ /* 0x000fe200078e0a06 */
[C---:B------:R-:W-:Y:S01]  /*12f0*/  ISETP.GT.U32.AND P6, PT, R6.reuse, R35, PT ;  /* 0x000000230600720c */ /* 0x040fe20003fc4070 */
[----:B------:R-:W-:Y:S01]  /*1300*/  IMAD.MOV R20, RZ, RZ, -R20 ;  /* 0x000000ffff147224 */ /* 0x000fe200078e0a14 */
[----:B------:R-:W-:Y:S01]  /*1310*/  IABS R43, R28 ;  /* 0x0000001c002b7213 */ /* 0x000fe20000000000 */
[----:B------:R-:W-:Y:S01]  /*1320*/  IMAD.HI.U32 R4, R13, R41, RZ ;  /* 0x000000290d047227 */ /* 0x000fe200078e00ff */
[----:B------:R-:W-:-:S03]  /*1330*/  ISETP.GT.U32.AND P3, PT, R6, R33, PT ;  /* 0x000000210600720c */ /* 0x000fc60003f64070 */
[----:B------:R-:W-:Y:S01]  /*1340*/  @!P0 IMAD.IADD R31, R31, 0x1, -R6 ;  /* 0x000000011f1f8824 */ /* 0x000fe200078e0a06 */
[----:B------:R-:W-:Y:S01]  /*1350*/  ISETP.GE.AND P0, PT, R18, RZ, PT ;  /* 0x000000ff1200720c */ /* 0x000fe20003f06270 */
[----:B------:R-:W-:Y:S02]  /*1360*/  IMAD R39, R6, R20, R39 ;  /* 0x0000001406277224 */ /* 0x000fe400078e0227 */
[----:B------:R-:W-:-:S04]  /*1370*/  IMAD.HI.U32 R18, R13, R37, RZ ;  /* 0x000000250d127227 */ /* 0x000fc800078e00ff */
[----:B------:R-:W-:Y:S01]  /*1380*/  @!P6 IMAD.IADD R35, R35, 0x1, -R6 ;  /* 0x000000012323e824 */ /* 0x000fe200078e0a06 */
[C---:B------:R-:W-:Y:S01]  /*1390*/  ISETP.GT.U32.AND P6, PT, R6.reuse, R39, PT ;  /* 0x000000270600720c */ /* 0x040fe20003fc4070 */
[----:B------:R-:W-:Y:S02]  /*13a0*/  IMAD.MOV R18, RZ, RZ, -R18 ;  /* 0x000000ffff127224 */ /* 0x000fe400078e0a12 */
[----:B------:R-:W-:Y:S02]  /*13b0*/  @!P3 IMAD.IADD R33, R33, 0x1, -R6 ;  /* 0x000000012121b824 */ /* 0x000fe400078e0a06 */
[C---:B------:R-:W-:Y:S02]  /*13c0*/  IMAD R37, R6.reuse, R18, R37 ;  /* 0x0000001206257224 */ /* 0x040fe400078e0225 */
[----:B------:R-:W-:Y:S02]  /*13d0*/  IMAD.MOV R4, RZ, RZ, -R4 ;  /* 0x000000ffff047224 */ /* 0x000fe400078e0a04 */
[----:B------:R-:W-:Y:S01]  /*13e0*/  IMAD.HI.U32 R18, R13, R45, RZ ;  /* 0x0000002d0d127227 */ /* 0x000fe200078e00ff */
[----:B------:R-:W-:-:S03]  /*13f0*/  ISETP.GT.U32.AND P3, PT, R6, R37, PT ;  /* 0x000000250600720c */ /* 0x000fc60003f64070 */
[----:B------:R-:W-:Y:S02]  /*1400*/  @!P6 IMAD.IADD R39, R39, 0x1, -R6 ;  /* 0x000000012727e824 */ /* 0x000fe400078e0a06 */
[C---:B------:R-:W-:Y:S02]  /*1410*/  IMAD R41, R6.reuse, R4, R41 ;  /* 0x0000000406297224 */ /* 0x040fe400078e0229 */
[----:B------:R-:W-:Y:S01]  /*1420*/  IMAD.HI.U32 R4, R13, R43, RZ ;  /* 0x0000002b0d047227 */ /* 0x000fe200078e00ff */
[----:B------:R-:W-:-:S03]  /*1430*/  ISETP.GT.U32.AND P6, PT, R6, R39, PT ;  /* 0x000000270600720c */ /* 0x000fc60003fc4070 */
[----:B------:R-:W-:Y:S02]  /*1440*/  IMAD.MOV R4, RZ, RZ, -R4 ;  /* 0x000000ffff047224 */ /* 0x000fe400078e0a04 */
[----:B------:R-:W-:Y:S02]  /*1450*/  IMAD.MOV R18, RZ, RZ, -R18 ;  /* 0x000000ffff127224 */ /* 0x000fe400078e0a12 */
[----:B------:R-:W-:Y:S01]  /*1460*/  @!P3 IMAD.IADD R37, R37, 0x1, -R6 ;  /* 0x000000012525b824 */ /* 0x000fe200078e0a06 */
[C---:B------:R-:W-:Y:S01]  /*1470*/  ISETP.GT.U32.AND P3, PT, R6.reuse, R35, PT ;  /* 0x000000230600720c */ /* 0x040fe20003f64070 */
[----:B------:R-:W-:Y:S02]  /*1480*/  @!P2 IMAD.MOV R31, RZ, RZ, -R31 ;  /* 0x000000ffff1fa224 */ /* 0x000fe400078e0a1f */
[C---:B------:R-:W-:Y:S01]  /*1490*/  IMAD R43, R6.reuse, R4, R43 ;  /* 0x00000004062b7224 */ /* 0x040fe200078e022b */
[C---:B------:R-:W-:Y:S01]  /*14a0*/  ISETP.GT.U32.AND P2, PT, R6.reuse, R37, PT ;  /* 0x000000250600720c */ /* 0x040fe20003f44070 */
[----:B------:R-:W-:-:S02]  /*14b0*/  IMAD R45, R6, R18, R45 ;  /* 0x00000012062d7224 */ /* 0x000fc400078e022d */
[----:B------:R-:W-:-:S04]  /*14c0*/  IMAD.HI.U32 R4, R13, R47, RZ ;  /* 0x0000002f0d047227 */ /* 0x000fc800078e00ff */
[----:B------:R-:W-:Y:S01]  /*14d0*/  @!P6 IMAD.IADD R39, R39, 0x1, -R6 ;  /* 0x000000012727e824 */ /* 0x000fe200078e0a06 */
[----:B------:R-:W-:Y:S01]  /*14e0*/  ISETP.GT.U32.AND P6, PT, R6, R45, PT ;  /* 0x0000002d0600720c */ /* 0x000fe20003fc4070 */
[----:B------:R-:W-:Y:S02]  /*14f0*/  IMAD.MOV R18, RZ, RZ, -R4 ;  /* 0x000000ffff127224 */ /* 0x000fe400078e0a04 */
[----:B------:R-:W-:-:S04]  /*1500*/  IMAD.HI.U32 R4, R13, R49, RZ ;  /* 0x000000310d047227 */ /* 0x000fc800078e00ff */
[C---:B------:R-:W-:Y:S02]  /*1510*/  IMAD R47, R6.reuse, R18, R47 ;  /* 0x00000012062f7224 */ /* 0x040fe400078e022f */
[----:B------:R-:W-:Y:S02]  /*1520*/  IMAD.MOV R18, RZ, RZ, -R4 ;  /* 0x000000ffff127224 */ /* 0x000fe400078e0a04 */
[--C-:B------:R-:W-:Y:S01]  /*1530*/  @!P2 IMAD.IADD R37, R37, 0x1, -R6.reuse ;  /* 0x000000012525a824 */ /* 0x100fe200078e0a06 */
[C---:B------:R-:W-:Y:S01]  /*1540*/  ISETP.GT.U32.AND P2, PT, R6.reuse, R43, PT ;  /* 0x0000002b0600720c */ /* 0x040fe20003f44070 */
[C---:B------:R-:W-:Y:S02]  /*1550*/  IMAD R49, R6.reuse, R18, R49 ;  /* 0x0000001206317224 */ /* 0x040fe400078e0231 */
[--C-:B------:R-:W-:Y:S02]  /*1560*/  @!P6 IMAD.IADD R45, R45, 0x1, -R6.reuse ;  /* 0x000000012d2de824 */ /* 0x100fe400078e0a06 */
[----:B------:R-:W-:Y:S01]  /*1570*/  @!P3 IMAD.IADD R35, R35, 0x1, -R6 ;  /* 0x000000012323b824 */ /* 0x000fe200078e0a06 */
[C---:B------:R-:W-:Y:S01]  /*1580*/  ISETP.GT.U32.AND P6, PT, R6.reuse, R49, PT ;  /* 0x000000310600720c */ /* 0x040fe20003fc4070 */
[----:B------:R-:W-:Y:S01]  /*1590*/  IMAD.HI.U32 R4, R13, R51, RZ ;  /* 0x000000330d047227 */ /* 0x000fe200078e00ff */
[----:B------:R-:W-:-:S03]  /*15a0*/  ISETP.GT.U32.AND P3, PT, R6, R41, PT ;  /* 0x000000290600720c */ /* 0x000fc60003f64070 */
[----:B------:R-:W-:-:S04]  /*15b0*/  IMAD.HI.U32 R20, R13, R55, RZ ;  /* 0x000000370d147227 */ /* 0x000fc800078e00ff */
[----:B------:R-:W-:Y:S01]  /*15c0*/  @!P2 IMAD.IADD R43, R43, 0x1, -R6 ;  /* 0x000000012b2ba824 */ /* 0x000fe200078e0a06 */
[----:B------:R-:W-:Y:S01]  /*15d0*/  ISETP.GE.AND P2, PT, R24, RZ, PT ;  /* 0x000000ff1800720c */ /* 0x000fe20003f46270 */
[----:B------:R-:W-:Y:S01]  /*15e0*/  IMAD.MOV R4, RZ, RZ, -R4 ;  /* 0x000000ffff047224 */ /* 0x000fe200078e0a04 */
[----:B------:R-:W-:Y:S01]  /*15f0*/  LOP3.LUT R24, R12, 0x60, RZ, 0xfc, !PT ;  /* 0x000000600c187812 */ /* 0x000fe200078efcff */
[--C-:B------:R-:W-:Y:S01]  /*1600*/  @!P6 IMAD.IADD R49, R49, 0x1, -R6.reuse ;  /* 0x000000013131e824 */ /* 0x100fe200078e0a06 */
[C---:B------:R-:W-:Y:S01]  /*1610*/  ISETP.GT.U32.AND P6, PT, R6.reuse, R45, PT ;  /* 0x0000002d0600720c */ /* 0x040fe20003fc4070 */
[----:B------:R-:W-:Y:S01]  /*1620*/  @!P3 IMAD.IADD R41, R41, 0x1, -R6 ;  /* 0x000000012929b824 */ /* 0x000fe200078e0a06 */
[C---:B------:R-:W-:Y:S01]  /*1630*/  ISETP.GT.U32.AND P3, PT, R6.reuse, R47, PT ;  /* 0x0000002f0600720c */ /* 0x040fe20003f64070 */
[----:B------:R-:W-:Y:S01]  /*1640*/  IMAD.MOV R20, RZ, RZ, -R20 ;  /* 0x000000ffff147224 */ /* 0x000fe200078e0a14 */
[----:B------:R-:W-:Y:S01]  /*1650*/  IABS R57, R24 ;  /* 0x0000001800397213 */ /* 0x000fe20000000000 */
[----:B------:R-:W-:-:S02]  /*1660*/  IMAD R51, R6, R4, R51 ;  /* 0x0000000406337224 */ /* 0x000fc400078e0233 */
[C---:B------:R-:W-:Y:S02]  /*1670*/  IMAD R55, R6.reuse, R20, R55 ;  /* 0x0000001406377224 */ /* 0x040fe400078e0237 */
[----:B------:R-:W-:Y:S01]  /*1680*/  @!P2 IMAD.MOV R39, RZ, RZ, -R39 ;  /* 0x000000ffff27a224 */ /* 0x000fe200078e0a27 */
[----:B------:R-:W-:Y:S01]  /*1690*/  ISETP.GT.U32.AND P2, PT, R6, R51, PT ;  /* 0x000000330600720c */ /* 0x000fe20003f44070 */
[----:B------:R-:W-:-:S04]  /*16a0*/  IMAD.HI.U32 R18, R13, R53, RZ ;  /* 0x000000350d127227 */ /* 0x000fc800078e00ff */
[--C-:B------:R-:W-:Y:S01]  /*16b0*/  @!P6 IMAD.IADD R45, R45, 0x1, -R6.reuse ;  /* 0x000000012d2de824 */ /* 0x100fe200078e0a06 */
[----:B------:R-:W-:Y:S01]  /*16c0*/  ISETP.GT.U32.AND P6, PT, R6, R55, PT ;  /* 0x000000370600720c */ /* 0x000fe20003fc4070 */
[----:B------:R-:W-:Y:S01]  /*16d0*/  @!P3 IMAD.IADD R47, R47, 0x1, -R6 ;  /* 0x000000012f2fb824 */ /* 0x000fe200078e0a06 */
[----:B------:R-:W-:Y:S01]  /*16e0*/  ISETP.GE.AND P3, PT, R26, RZ, PT ;  /* 0x000000ff1a00720c */ /* 0x000fe20003f66270 */
[----:B------:R-:W-:Y:S01]  /*16f0*/  IMAD.HI.U32 R4, R13, R57, RZ ;  /* 0x000000390d047227 */ /* 0x000fe200078e00ff */
[----:B------:R-:W-:-:S03]  /*1700*/  LOP3.LUT R26, R12, 0x64, RZ, 0xfc, !PT ;  /* 0x000000640c1a7812 */ /* 0x000fc600078efcff */
[----:B------:R-:W-:Y:S01]  /*1710*/  IMAD.MOV R18, RZ, RZ, -R18 ;  /* 0x000000ffff127224 */ /* 0x000fe200078e0a12 */
[----:B------:R-:W-:Y:S01]  /*1720*/  IABS R59, R26 ;  /* 0x0000001a003b7213 */ /* 0x000fe20000000000 */
[----:B------:R-:W-:Y:S01]  /*1730*/  @!P2 IMAD.IADD R51, R51, 0x1, -R6 ;  /* 0x000000013333a824 */ /* 0x000fe200078e0a06 */
[----:B------:R-:W-:Y:S01]  /*1740*/  ISETP.GE.AND P2, PT, R32, RZ, PT ;  /* 0x000000ff2000720c */ /* 0x000fe20003f46270 */
[----:B------:R-:W-:Y:S01]  /*1750*/  IMAD.MOV R4, RZ, RZ, -R4 ;  /* 0x000000ffff047224 */ /* 0x000fe200078e0a04 */
[----:B------:R-:W-:Y:S01]  /*1760*/  LOP3.LUT R32, R12, 0x6c, RZ, 0xfc, !PT ;  /* 0x0000006c0c207812 */ /* 0x000fe200078efcff */
[C---:B------:R-:W-:Y:S02]  /*1770*/  IMAD R53, R6.reuse, R18, R53 ;  /* 0x0000001206357224 */ /* 0x040fe400078e0235 */
[----:B------:R-:W-:Y:S01]  /*1780*/  @!P6 IMAD.IADD R55, R55, 0x1, -R6 ;  /* 0x000000013737e824 */ /* 0x000fe200078e0a06 */
[C---:B------:R-:W-:Y:S01]  /*1790*/  ISETP.GT.U32.AND P6, PT, R6.reuse, R51, PT ;  /* 0x000000330600720c */ /* 0x040fe20003fc4070 */
[----:B------:R-:W-:Y:S01]  /*17a0*/  IMAD.MOV.U32 R18, RZ, RZ, R7 ;  /* 0x000000ffff127224 */ /* 0x000fe200078e0007 */
[----:B------:R-:W-:Y:S01]  /*17b0*/  IABS R63, R32 ;  /* 0x00000020003f7213 */ /* 0x000fe20000000000 */
[----:B------:R-:W-:-:S02]  /*17c0*/  IMAD R57, R6, R4, R57 ;  /* 0x0000000406397224 */ /* 0x000fc400078e0239 */
[----:B------:R-:W-:-:S04]  /*17d0*/  IMAD.HI.U32 R4, R13, R59, RZ ;  /* 0x0000003b0d047227 */ /* 0x000fc800078e00ff */
[----:B------:R-:W-:Y:S01]  /*17e0*/  @!P4 IMAD.MOV R18, RZ, RZ, -R18 ;  /* 0x000000ffff12c224 */ /* 0x000fe200078e0a12 */
[C---:B------:R-:W-:Y:S01]  /*17f0*/  ISETP.GT.U32.AND P4, PT, R6.reuse, R41, PT ;  /* 0x000000290600720c */ /* 0x040fe20003f84070 */
[----:B------:R-:W-:Y:S02]  /*1800*/  IMAD.MOV R4, RZ, RZ, -R4 ;  /* 0x000000ffff047224 */ /* 0x000fe400078e0a04 */
[----:B------:R-:W-:Y:S01]  /*1810*/  @!P0 IMAD.MOV R37, RZ, RZ, -R37 ;  /* 0x000000ffff258224 */ /* 0x000fe200078e0a25 */
[C---:B------:R-:W-:Y:S01]  /*1820*/  ISETP.GT.U32.AND P0, PT, R6.reuse, R47, PT ;  /* 0x0000002f0600720c */ /* 0x040fe20003f04070 */
[----:B------:R-:W-:Y:S01]  /*1830*/  @!P5 IMAD.MOV R35, RZ, RZ, -R35 ;  /* 0x000000ffff23d224 */ /* 0x000fe200078e0a23 */
[C---:B------:R-:W-:Y:S01]  /*1840*/  ISETP.GT.U32.AND P5, PT, R6.reuse, R49, PT ;  /* 0x000000310600720c */ /* 0x040fe20003fa4070 */
[----:B------:R-:W-:Y:S02]  /*1850*/  IMAD R59, R6, R4, R59 ;  /* 0x00000004063b7224 */ /* 0x000fe400078e023b */
[----:B------:R-:W-:-:S02]  /*1860*/  @!P6 IMAD.IADD R51, R51, 0x1, -R6 ;  /* 0x000000013333e824 */ /* 0x000fc400078e0a06 */
[----:B------:R-:W-:Y:S01]  /*1870*/  IMAD.HI.U32 R7, R13, R63, RZ ;  /* 0x0000003f0d077227 */ /* 0x000fe200078e00ff */
[----:B------:R-:W-:-:S03]  /*1880*/  ISETP.GT.U32.AND P6, PT, R6, R59, PT ;  /* 0x0000003b0600720c */ /* 0x000fc60003fc4070 */
[--C-:B------:R-:W-:Y:S01]  /*1890*/  @!P4 IMAD.IADD R41, R41, 0x1, -R6.reuse ;  /* 0x000000012929c824 */ /* 0x100fe200078e0a06 */
[----:B------:R-:W-:Y:S01]  /*18a0*/  ISETP.GT.U32.AND P4, PT, R6, R53, PT ;  /* 0x000000350600720c */ /* 0x000fe20003f84070 */
[--C-:B------:R-:W-:Y:S01]  /*18b0*/  @!P0 IMAD.IADD R47, R47, 0x1, -R6.reuse ;  /* 0x000000012f2f8824 */ /* 0x100fe200078e0a06 */
[----:B------:R-:W-:Y:S01]  /*18c0*/  ISETP.GE.AND P0, PT, R30, RZ, PT ;  /* 0x000000ff1e00720c */ /* 0x000fe20003f06270 */
[--C-:B------:R-:W-:Y:S01]  /*18d0*/  @!P5 IMAD.IADD R49, R49, 0x1, -R6.reuse ;  /* 0x000000013131d824 */ /* 0x100fe200078e0a06 */
[----:B------:R-:W-:Y:S01]  /*18e0*/  ISETP.GT.U32.AND P5, PT, R6, R57, PT ;  /* 0x000000390600720c */ /* 0x000fe20003fa4070 */
[----:B------:R-:W-:Y:S01]  /*18f0*/  @!P3 IMAD.MOV R41, RZ, RZ, -R41 ;  /* 0x000000ffff29b224 */ /* 0x000fe200078e0a29 */
[----:B------:R-:W-:Y:S01]  /*1900*/  LOP3.LUT R30, R12, 0x68, RZ, 0xfc, !PT ;  /* 0x000000680c1e7812 */ /* 0x000fe200078efcff */
[----:B------:R-:W-:Y:S02]  /*1910*/  IMAD.MOV R7, RZ, RZ, -R7 ;  /* 0x000000ffff077224 */ /* 0x000fe400078e0a07 */
[--C-:B------:R-:W-:Y:S01]  /*1920*/  @!P6 IMAD.IADD R59, R59, 0x1, -R6.reuse ;  /* 0x000000013b3be824 */ /* 0x100fe200078e0a06 */
[----:B------:R-:W-:Y:S01]  /*1930*/  IABS R61, R30 ;  /* 0x0000001e003d7213 */ /* 0x000fe20000000000 */
[----:B------:R-:W-:Y:S01]  /*1940*/  @!P1 IMAD.MOV R33, RZ, RZ, -R33 ;  /* 0x000000ffff219224 */ /* 0x000fe200078e0a21 */
[C---:B------:R-:W-:Y:S01]  /*1950*/  ISETP.GT.U32.AND P1, PT, R6.reuse, R43, PT ;  /* 0x0000002b0600720c */ /* 0x040fe20003f24070 */
[----:B------:R-:W-:Y:S01]  /*1960*/  @!P4 IMAD.IADD R53, R53, 0x1, -R6 ;  /* 0x000000013535c824 */ /* 0x000fe200078e0a06 */
[----:B------:R-:W-:Y:S01]  /*1970*/  ISETP.GT.U32.AND P6, PT, R6, R59, PT ;  /* 0x0000003b0600720c */ /* 0x000fe20003fc4070 */
[----:B------:R-:W-:Y:S01]  /*1980*/  IMAD.HI.U32 R4, R13, R61, RZ ;  /* 0x0000003d0d047227 */ /* 0x000fe200078e00ff */
[----:B------:R-:W-:-:S02]  /*1990*/  ISETP.GE.AND P4, PT, R34, RZ, PT ;  /* 0x000000ff2200720c */ /* 0x000fc40003f86270 */
[----:B------:R-:W-:Y:S01]  /*19a0*/  ISETP.GT.U32.AND P3, PT, R6, R53, PT ;  /* 0x000000350600720c */ /* 0x000fe20003f64070 */
[----:B------:R-:W-:Y:S01]  /*19b0*/  @!P5 IMAD.IADD R57, R57, 0x1, -R6 ;  /* 0x000000013939d824 */ /* 0x000fe200078e0a06 */
[----:B------:R-:W-:Y:S01]  /*19c0*/  ISETP.GE.AND P5, PT, R36, RZ, PT ;  /* 0x000000ff2400720c */ /* 0x000fe20003fa6270 */
[----:B------:R-:W-:Y:S01]  /*19d0*/  IMAD.MOV R4, RZ, RZ, -R4 ;  /* 0x000000ffff047224 */ /* 0x000fe200078e0a04 */
[----:B------:R-:W-:Y:S01]  /*19e0*/  LOP3.LUT R36, R12, 0x70, RZ, 0xfc, !PT ;  /* 0x000000700c247812 */ /* 0x000fe200078efcff */
[----:B------:R-:W-:Y:S01]  /*19f0*/  @!P0 IMAD.MOV R45, RZ, RZ, -R45 ;  /* 0x000000ffff2d8224 */ /* 0x000fe200078e0a2d */
[C---:B------:R-:W-:Y:S01]  /*1a00*/  ISETP.GT.U32.AND P0, PT, R6.reuse, R57, PT ;  /* 0x000000390600720c */ /* 0x040fe20003f04070 */
[----:B------:R-:W-:Y:S01]  /*1a10*/  IMAD R61, R6, R4, R61 ;  /* 0x00000004063d7224 */ /* 0x000fe200078e023d */
[----:B------:R-:W-:Y:S01]  /*1a20*/  IABS R20, R36 ;  /* 0x0000002400147213 */ /* 0x000fe20000000000 */
[--C-:B------:R-:W-:Y:S01]  /*1a30*/  @!P6 IMAD.IADD R59, R59, 0x1, -R6.reuse ;  /* 0x000000013b3be824 */ /* 0x100fe200078e0a06 */
[----:B------:R-:W-:Y:S01]  /*1a40*/  LOP3.LUT R4, R22, 0x1f, RZ, 0xc0, !PT ;  /* 0x0000001f16047812 */ /* 0x000fe200078ec0ff */
[----:B------:R-:W-:Y:S01]  /*1a50*/  @!P2 IMAD.MOV R47, RZ, RZ, -R47 ;  /* 0x000000ffff2fa224 */ /* 0x000fe200078e0a2f */
[----:B------:R-:W-:Y:S01]  /*1a60*/  ISETP.GT.U32.AND P6, PT, R6, R61, PT ;  /* 0x0000003d0600720c */ /* 0x000fe20003fc4070 */
[----:B------:R-:W-:Y:S01]  /*1a70*/  @!P3 IMAD.IADD R53, R53, 0x1, -R6 ;  /* 0x000000013535b824 */ /* 0x000fe200078e0a06 */
[----:B------:R-:W-:Y:S01]  /*1a80*/  ISETP.GE.AND P3, PT, R38, RZ, PT ;  /* 0x000000ff2600720c */ /* 0x000fe20003f66270 */
[----:B------:R-:W-:Y:S01]  /*1a90*/  IMAD R63, R6, R7, R63 ;  /* 0x00000007063f7224 */ /* 0x000fe200078e023f */
[----:B------:R-:W-:Y:S01]  /*1aa0*/  ISETP.GE.AND P2, PT, R26, RZ, PT ;  /* 0x000000ff1a00720c */ /* 0x000fe20003f46270 */
[----:B------:R-:W-:Y:S01]  /*1ab0*/  IMAD.HI.U32 R8, R13, R20, RZ ;  /* 0x000000140d087227 */ /* 0x000fe200078e00ff */
[----:B------:R-:W-:-:S02]  /*1ac0*/  SHF.R.U32.HI R7, RZ, 0x6, R22 ;  /* 0x00000006ff077819 */ /* 0x000fc40000011616 */
[C---:B------:R-:W-:Y:S01]  /*1ad0*/  LOP3.LUT R38, R12.reuse, 0x74, RZ, 0xfc, !PT ;  /* 0x000000740c267812 */ /* 0x040fe200078efcff */
[--C-:B------:R-:W-:Y:S01]  /*1ae0*/  @!P0 IMAD.IADD R57, R57, 0x1, -R6.reuse ;  /* 0x0000000139398824 */ /* 0x100fe200078e0a06 */
[----:B------:R-:W-:Y:S01]  /*1af0*/  LOP3.LUT R26, R12, 0x78, RZ, 0xfc, !PT ;  /* 0x000000780c1a7812 */ /* 0x000fe200078efcff */
[----:B------:R-:W-:Y:S01]  /*1b00*/  IMAD.U32 R34, RZ, RZ, UR4 ;  /* 0x00000004ff227e24 */ /* 0x000fe2000f8e00ff */
[----:B------:R-:W-:Y:S01]  /*1b10*/  ISETP.GE.AND P0, PT, R24, RZ, PT ;  /* 0x000000ff1800720c */ /* 0x000fe20003f06270 */
[----:B------:R-:W-:Y:S01]  /*1b20*/  @!P6 IMAD.IADD R61, R61, 0x1, -R6 ;  /* 0x000000013d3de824 */ /* 0x000fe200078e0a06 */
[----:B------:R-:W-:Y:S01]  /*1b30*/  IABS R22, R38 ;  /* 0x0000002600167213 */ /* 0x000fe20000000000 */
[----:B------:R-:W-:Y:S01]  /*1b40*/  IMAD.MOV R65, RZ, RZ, -R8 ;  /* 0x000000ffff417224 */ /* 0x000fe200078e0a08 */
[----:B------:R-:W-:Y:S01]  /*1b50*/  SGXT.U32 R7, R7, 0x1 ;  /* 0x000000010707781a */ /* 0x000fe20000000000 */
[----:B------:R-:W-:Y:S01]  /*1b60*/  @!P1 IMAD.IADD R43, R43, 0x1, -R6 ;  /* 0x000000012b2b9824 */ /* 0x000fe200078e0a06 */
[----:B------:R-:W-:Y:S01]  /*1b70*/  IABS R24, R26 ;  /* 0x0000001a00187213 */ /* 0x000fe20000000000 */
[----:B------:R-:W-:Y:S01]  /*1b80*/  IMAD.HI.U32 R12, R13, R22, RZ ;  /* 0x000000160d0c7227 */ /* 0x000fe200078e00ff */
[----:B------:R-:W-:Y:S01]  /*1b90*/  ISETP.GE.AND P6, PT, R7, UR6, PT ;  /* 0x0000000607007c0c */ /* 0x000fe2000bfc6270 */
[----:B------:R-:W1:Y:S01]  /*1ba0*/  S2UR UR4, SR_CgaCtaId ;  /* 0x00000000000479c3 */ /* 0x000e620000008800 */
[----:B------:R-:W-:Y:S01]  /*1bb0*/  ISETP.GE.AND P1, PT, R28, RZ, PT ;  /* 0x000000ff1c00720c */ /* 0x000fe20003f26270 */
[----:B------:R-:W-:Y:S01]  /*1bc0*/  IMAD.HI.U32 R8, R13, R24, RZ ;  /* 0x000000180d087227 */ /* 0x000fe200078e00ff */
[----:B------:R-:W-:-:S02]  /*1bd0*/  SEL R28, R34, RZ, !P6 ;  /* 0x000000ff221c7207 */ /* 0x000fc40007000000 */
[----:B------:R-:W-:Y:S01]  /*1be0*/  ISETP.GE.AND P6, PT, R4, UR8, PT ;  /* 0x0000000804007c0c */ /* 0x000fe2000bfc6270 */
[----:B------:R-:W-:Y:S01]  /*1bf0*/  IMAD.MOV R67, RZ, RZ, -R12 ;  /* 0x000000ffff437224 */ /* 0x000fe200078e0a0c */
[----:B------:R-:W-:Y:S01]  /*1c00*/  IABS R12, R5 ;  /* 0x00000005000c7213 */ /* 0x000fe20000000000 */
[----:B------:R-:W-:Y:S01]  /*1c10*/  IMAD.MOV R69, RZ, RZ, -R8 ;  /* 0x000000ffff457224 */ /* 0x000fe200078e0a08 */
[----:B------:R-:W-:Y:S01]  /*1c20*/  SEL R8, RZ, 0x4, P6 ;  /* 0x00000004ff087807 */ /* 0x000fe20003000000 */
[C---:B------:R-:W-:Y:S01]  /*1c30*/  IMAD R13, R6.reuse, R65, R20 ;  /* 0x00000041060d7224 */ /* 0x040fe200078e0214 */
[----:B------:R-:W-:Y:S01]  /*1c40*/  PLOP3.LUT P6, PT, PT, PT, UP1, 0x80, 0x0 ;  /* 0x000000000000781c */ /* 0x000fe20003fcf018 */
[----:B------:R-:W-:Y:S01]  /*1c50*/  @!P4 IMAD.MOV R49, RZ, RZ, -R49 ;  /* 0x000000ffff31c224 */ /* 0x000fe200078e0a31 */
[C---:B------:R-:W-:Y:S01]  /*1c60*/  ISETP.GT.U32.AND P4, PT, R6.reuse, R63, PT ;  /* 0x0000003f0600720c */ /* 0x040fe20003f84070 */
[----:B------:R-:W-:Y:S01]  /*1c70*/  IMAD R65, R6, R67, R22 ;  /* 0x0000004306417224 */ /* 0x000fe200078e0216 */
[----:B------:R-:W-:Y:S01]  /*1c80*/  SEL R8, R8, RZ, P6 ;  /* 0x000000ff08087207 */ /* 0x000fe20003000000 */
[C---:B------:R-:W-:Y:S01]  /*1c90*/  IMAD R67, R6.reuse, R69, R24 ;  /* 0x0000004506437224 */ /* 0x040fe200078e0218 */
[C---:B------:R-:W-:Y:S01]  /*1ca0*/  ISETP.GT.U32.AND P6, PT, R6.reuse, R13, PT ;  /* 0x0000000d0600720c */ /* 0x040fe20003fc4070 */
[----:B------:R-:W-:Y:S01]  /*1cb0*/  @!P5 IMAD.MOV R51, RZ, RZ, -R51 ;  /* 0x000000ffff33d224 */ /* 0x000fe200078e0a33 */
[----:B------:R-:W-:Y:S01]  /*1cc0*/  LOP3.LUT R22, R3, 0x30, RZ, 0x3c, !PT ;  /* 0x0000003003167812 */ /* 0x000fe200078e3cff */
[----:B------:R-:W-:Y:S01]  /*1cd0*/  @!P3 IMAD.MOV R53, RZ, RZ, -R53 ;  /* 0x000000ffff35b224 */ /* 0x000fe200078e0a35 */
[C---:B------:R-:W-:Y:S01]  /*1ce0*/  ISETP.GT.U32.AND P3, PT, R6.reuse, R65, PT ;  /* 0x000000410600720c */ /* 0x040fe20003f64070 */
[----:B------:R-:W-:Y:S01]  /*1cf0*/  IMAD.HI.U32 R11, R11, R12, RZ ;  /* 0x0000000c0b0b7227 */ /* 0x000fe200078e00ff */
[----:B------:R-:W-:-:S02]  /*1d00*/  ISETP.GT.U32.AND P5, PT, R6, R67, PT ;  /* 0x000000430600720c */ /* 0x000fc40003fa4070 */
[----:B------:R-:W-:Y:S01]  /*1d10*/  LOP3.LUT R89, R7, 0x1e, RZ, 0xfc, !PT ;  /* 0x0000001e07597812 */ /* 0x000fe200078efcff */
[--C-:B------:R-:W-:Y:S01]  /*1d20*/  @!P4 IMAD.IADD R63, R63, 0x1, -R6.reuse ;  /* 0x000000013f3fc824 */ /* 0x100fe200078e0a06 */
[C---:B------:R-:W-:Y:S01]  /*1d30*/  ISETP.GT.U32.AND P4, PT, R6.reuse, R61, PT ;  /* 0x0000003d0600720c */ /* 0x040fe20003f84070 */
[----:B------:R-:W-:Y:S01]  /*1d40*/  @!P1 IMAD.MOV R43, RZ, RZ, -R43 ;  /* 0x000000ffff2b9224 */ /* 0x000fe200078e0a2b */
[C---:B------:R-:W-:Y:S01]  /*1d50*/  ISETP.GT.U32.AND P1, PT, R6.reuse, R55, PT ;  /* 0x000000370600720c */ /* 0x040fe20003f24070 */
[--C-:B------:R-:W-:Y:S01]  /*1d60*/  @!P6 IMAD.IADD R13, R13, 0x1, -R6.reuse ;  /* 0x000000010d0de824 */ /* 0x100fe200078e0a06 */
[C---:B------:R-:W-:Y:S01]  /*1d70*/  ISETP.GT.U32.AND P6, PT, R6.reuse, R63, PT ;  /* 0x0000003f0600720c */ /* 0x040fe20003fc4070 */
[----:B------:R-:W-:Y:S02]  /*1d80*/  @!P2 IMAD.MOV R59, RZ, RZ, -R59 ;  /* 0x000000ffff3ba224 */ /* 0x000fe400078e0a3b */
[--C-:B------:R-:W-:Y:S01]  /*1d90*/  @!P3 IMAD.IADD R65, R65, 0x1, -R6.reuse ;  /* 0x000000014141b824 */ /* 0x100fe200078e0a06 */
[----:B------:R-:W-:Y:S01]  /*1da0*/  ISETP.GT.U32.AND P3, PT, R6, R13, PT ;  /* 0x0000000d0600720c */ /* 0x000fe20003f64070 */
[----:B------:R-:W-:-:S02]  /*1db0*/  @!P5 IMAD.IADD R67, R67, 0x1, -R6 ;  /* 0x000000014343d824 */ /* 0x000fc400078e0a06 */
[----:B------:R-:W-:Y:S01]  /*1dc0*/  IMAD.MOV R11, RZ, RZ, -R11 ;  /* 0x000000ffff0b7224 */ /* 0x000fe200078e0a0b */
[C---:B------:R-:W-:Y:S01]  /*1dd0*/  ISETP.GT.U32.AND P5, PT, R6.reuse, R65, PT ;  /* 0x000000410600720c */ /* 0x040fe20003fa4070 */
[----:B------:R-:W-:Y:S01]  /*1de0*/  @!P4 IMAD.IADD R61, R61, 0x1, -R6 ;  /* 0x000000013d3dc824 */ /* 0x000fe200078e0a06 */
[----:B------:R-:W-:Y:S01]  /*1df0*/  ISETP.GT.U32.AND P2, PT, R6, R67, PT ;  /* 0x000000430600720c */ /* 0x000fe20003f44070 */
[----:B------:R-:W-:Y:S01]  /*1e00*/  IMAD.U32 R69, RZ, RZ, UR14 ;  /* 0x0000000eff457e24 */ /* 0x000fe2000f8e00ff */
[----:B------:R-:W-:Y:S01]  /*1e10*/  ISETP.GE.AND P4, PT, R30, RZ, PT ;  /* 0x000000ff1e00720c */ /* 0x000fe20003f86270 */
[----:B------:R-:W-:Y:S02]  /*1e20*/  IMAD R98, R7, UR14, RZ ;  /* 0x0000000e07627c24 */ /* 0x000fe4000f8e02ff */
[----:B------:R-:W-:Y:S02]  /*1e30*/  IMAD R12, R9, R11, R12 ;  /* 0x0000000b090c7224 */ /* 0x000fe400078e020c */
[----:B------:R-:W-:-:S02]  /*1e40*/  IMAD R99, R69, 0x2, R98 ;  /* 0x0000000245637824 */ /* 0x000fc400078e0262 */
[--C-:B------:R-:W-:Y:S01]  /*1e50*/  @!P6 IMAD.IADD R63, R63, 0x1, -R6.reuse ;  /* 0x000000013f3fe824 */ /* 0x100fe200078e0a06 */
[----:B------:R-:W-:Y:S01]  /*1e60*/  ISETP.GT.U32.AND P6, PT, R9, R12, PT ;  /* 0x0000000c0900720c */ /* 0x000fe20003fc4070 */
[----:B------:R-:W-:Y:S02]  /*1e70*/  IMAD R100, R69, 0x2, R99 ;  /* 0x0000000245647824 */ /* 0x000fe400078e0263 */
[--C-:B------:R-:W-:Y:S01]  /*1e80*/  @!P1 IMAD.IADD R55, R55, 0x1, -R6.reuse ;  /* 0x0000000137379824 */ /* 0x100fe200078e0a06 */
[----:B------:R-:W-:Y:S01]  /*1e90*/  ISETP.GE.AND P1, PT, R40, RZ, PT ;  /* 0x000000ff2800720c */ /* 0x000fe20003f26270 */
[--C-:B------:R-:W-:Y:S01]  /*1ea0*/  @!P3 IMAD.IADD R13, R13, 0x1, -R6.reuse ;  /* 0x000000010d0db824 */ /* 0x100fe200078e0a06 */
[----:B------:R-:W-:Y:S01]  /*1eb0*/  ISETP.GE.AND P3, PT, R32, RZ, PT ;  /* 0x000000ff2000720c */ /* 0x000fe20003f66270 */
[--C-:B------:R-:W-:Y:S01]  /*1ec0*/  @!P5 IMAD.IADD R65, R65, 0x1, -R6.reuse ;  /* 0x000000014141d824 */ /* 0x100fe200078e0a06 */
[----:B------:R-:W-:Y:S01]  /*1ed0*/  ISETP.GE.AND P5, PT, R36, RZ, PT ;  /* 0x000000ff2400720c */ /* 0x000fe20003fa6270 */
[----:B------:R-:W-:Y:S01]  /*1ee0*/  @!P2 IMAD.IADD R67, R67, 0x1, -R6 ;  /* 0x000000014343a824 */ /* 0x000fe200078e0a06 */
[----:B------:R-:W-:Y:S01]  /*1ef0*/  LOP3.LUT R6, R7, 0x2, RZ, 0xfc, !PT ;  /* 0x0000000207067812 */ /* 0x000fe200078efcff */
[C---:B------:R-:W-:Y:S01]  /*1f00*/  IMAD R101, R69.reuse, 0x2, R100 ;  /* 0x0000000245657824 */ /* 0x040fe200078e0264 */
[----:B------:R-:W-:Y:S01]  /*1f10*/  ISETP.GE.AND P2, PT, R38, RZ, PT ;  /* 0x000000ff2600720c */ /* 0x000fe20003f46270 */
[----:B------:R-:W-:Y:S01]  /*1f20*/  @!P4 IMAD.MOV R61, RZ, RZ, -R61 ;  /* 0x000000ffff3dc224 */ /* 0x000fe200078e0a3d */
[----:B------:R-:W-:Y:S01]  /*1f30*/  ISETP.GE.AND P4, PT, R6, UR6, PT ;  /* 0x0000000606007c0c */ /* 0x000fe2000bf86270 */
[----:B------:R-:W-:-:S02]  /*1f40*/  IMAD R102, R69, 0x2, R101 ;  /* 0x0000000245667824 */ /* 0x000fc400078e0265 */
[----:B------:R-:W-:Y:S01]  /*1f50*/  @!P6 IMAD.IADD R12, R12, 0x1, -R9 ;  /* 0x000000010c0ce824 */ /* 0x000fe200078e0a09 */
[----:B------:R-:W-:Y:S01]  /*1f60*/  SEL R11, R34, RZ, !P4 ;  /* 0x000000ff220b7207 */ /* 0x000fe20006000000 */
[----:B------:R-:W-:Y:S01]  /*1f70*/  IMAD R103, R69, 0x2, R102 ;  /* 0x0000000245677824 */ /* 0x000fe200078e0266 */
[----:B------:R-:W-:Y:S01]  /*1f80*/  ISETP.GE.AND P4, PT, R26, RZ, PT ;  /* 0x000000ff1a00720c */ /* 0x000fe20003f86270 */
[----:B------:R-:W-:Y:S01]  /*1f90*/  @!P3 IMAD.MOV R63, RZ, RZ, -R63 ;  /* 0x000000ffff3fb224 */ /* 0x000fe200078e0a3f */
[----:B------:R-:W-:Y:S01]  /*1fa0*/  ISETP.GT.U32.AND P3, PT, R9, R12, PT ;  /* 0x0000000c0900720c */ /* 0x000fe20003f64070 */
[----:B------:R-:W-:Y:S02]  /*1fb0*/  IMAD R104, R69, 0x2, R103 ;  /* 0x0000000245687824 */ /* 0x000fe400078e0267 */
[----:B------:R-:W-:Y:S01]  /*1fc0*/  @!P2 IMAD.MOV R65, RZ, RZ, -R65 ;  /* 0x000000ffff41a224 */ /* 0x000fe200078e0a41 */
[----:B------:R-:W-:Y:S01]  /*1fd0*/  ISETP.GE.AND P2, PT, R5, RZ, PT ;  /* 0x000000ff0500720c */ /* 0x000fe20003f46270 */
[----:B------:R-:W-:-:S02]  /*1fe0*/  IMAD R105, R69, 0x2, R104 ;  /* 0x0000000245697824 */ /* 0x000fc400078e0268 */
[----:B------:R-:W-:Y:S01]  /*1ff0*/  @!P5 IMAD.MOV R13, RZ, RZ, -R13 ;  /* 0x000000ffff0dd224 */ /* 0x000fe200078e0a0d */
[----:B------:R-:W-:Y:S01]  /*2000*/  ISETP.NE.U32.AND P5, PT, R11, RZ, PT ;  /* 0x000000ff0b00720c */ /* 0x000fe20003fa5070 */
[----:B------:R-:W-:Y:S01]  /*2010*/  IMAD R106, R69, 0x2, R105 ;  /* 0x00000002456a7824 */ /* 0x000fe200078e0269 */
[----:B------:R-:W-:Y:S01]  /*2020*/  LOP3.LUT R11, R7, 0xa, RZ, 0xfc, !PT ;  /* 0x0000000a070b7812 */ /* 0x000fe200078efcff */
[----:B------:R-:W-:Y:S01]  /*2030*/  @!P4 IMAD.MOV R67, RZ, RZ, -R67 ;  /* 0x000000ffff43c224 */ /* 0x000fe200078e0a43 */
[----:B------:R-:W-:Y:S01]  /*2040*/  ISETP.NE.AND P4, PT, R152, RZ, PT ;  /* 0x000000ff9800720c */ /* 0x000fe20003f85270 */
[----:B------:R-:W-:Y:S02]  /*2050*/  IMAD R107, R69, 0x2, R106 ;  /* 0x00000002456b7824 */ /* 0x000fe400078e026a */
[----:B------:R-:W-:Y:S01]  /*2060*/  @!P3 IMAD.IADD R12, R12, 0x1, -R9 ;  /* 0x000000010c0cb824 */ /* 0x000fe200078e0a09 */
[----:B------:R-:W-:Y:S01]  /*2070*/  ISETP.NE.AND P3, PT, R153, RZ, PT ;  /* 0x000000ff9900720c */ /* 0x000fe20003f65270 */
[----:B------:R-:W-:Y:S01]  /*2080*/  IMAD R108, R69, 0x2, R107 ;  /* 0x00000002456c7824 */ /* 0x000fe200078e026b */
[----:B------:R-:W-:Y:S01]  /*2090*/  LOP3.LUT R9, RZ, R153, RZ, 0x33, !PT ;  /* 0x00000099ff097212 */ /* 0x000fe200078e33ff */
[----:B------:R-:W-:-:S02]  /*20a0*/  IMAD.MOV.U32 R111, RZ, RZ, R12 ;  /* 0x000000ffff6f7224 */ /* 0x000fc400078e000c */
[----:B------:R-:W-:Y:S01]  /*20b0*/  IMAD R110, R69, 0x2, R108 ;  /* 0x00000002456e7824 */ /* 0x000fe200078e026c */
[C---:B------:R-:W-:Y:S01]  /*20c0*/  SEL R170, R9.reuse, R13, !P3 ;  /* 0x0000000d09aa7207 */ /* 0x040fe20005800000 */
[----:B------:R-:W-:Y:S01]  /*20d0*/  @!P2 IMAD.MOV R111, RZ, RZ, -R111 ;  /* 0x000000ffff6fa224 */ /* 0x000fe200078e0a6f */
[----:B------:R-:W-:Y:S01]  /*20e0*/  SEL R114, R9, R14, !P3 ;  /* 0x0000000e09727207 */ /* 0x000fe20005800000 */
[----:B------:R-:W-:Y:S01]  /*20f0*/  IMAD R12, R69, 0x2, R110 ;  /* 0x00000002450c7824 */ /* 0x000fe200078e026e */
[----:B------:R-:W-:Y:S01]  /*2100*/  @!P4 LOP3.LUT R111, RZ, R152, RZ, 0x33, !PT ;  /* 0x00000098ff6fc212 */ /* 0x000fe200078e33ff */
[----:B------:R-:W-:Y:S01]  /*2110*/  @!P1 IMAD.MOV R55, RZ, RZ, -R55 ;  /* 0x000000ffff379224 */ /* 0x000fe200078e0a37 */
[----:B------:R-:W-:Y:S01]  /*2120*/  SEL R112, R9, R15, !P3 ;  /* 0x0000000f09707207 */ /* 0x000fe20005800000 */
[----:B------:R-:W-:Y:S01]  /*2130*/  IMAD R13, R69, 0x2, R12 ;  /* 0x00000002450d7824 */ /* 0x000fe200078e020c */
[----:B------:R-:W-:Y:S01]  /*2140*/  SEL R116, R9, R17, !P3 ;  /* 0x0000001109747207 */ /* 0x000fe20005800000 */
[----:B------:R-:W-:Y:S01]  /*2150*/  IMAD R111, R111, UR7, RZ ;  /* 0x000000076f6f7c24 */ /* 0x000fe2000f8e02ff */
[C---:B------:R-:W-:Y:S01]  /*2160*/  SEL R118, R9.reuse, R19, !P3 ;  /* 0x0000001309767207 */ /* 0x040fe20005800000 */
[----:B------:R-:W-:Y:S01]  /*2170*/  @!P0 IMAD.MOV R57, RZ, RZ, -R57 ;  /* 0x000000ffff398224 */ /* 0x000fe200078e0a39 */
[----:B------:R-:W-:Y:S01]  /*2180*/  SEL R120, R9, R21, !P3 ;  /* 0x0000001509787207 */ /* 0x000fe20005800000 */
[----:B------:R-:W-:Y:S01]  /*2190*/  IMAD R14, R69, 0x2, R13 ;  /* 0x00000002450e7824 */ /* 0x000fe200078e020d */
[----:B------:R-:W-:Y:S01]  /*21a0*/  LEA R81, P4, R111, UR10, 0x2 ;  /* 0x0000000a6f517c11 */ /* 0x000fe2000f8810ff */
[----:B------:R-:W-:Y:S01]  /*21b0*/  IMAD R109, R4, UR15, RZ ;  /* 0x0000000f046d7c24 */ /* 0x000fe2000f8e02ff */
[----:B------:R-:W-:Y:S01]  /*21c0*/  SEL R122, R9, R23, !P3 ;  /* 0x00000017097a7207 */ /* 0x000fe20005800000 */
[----:B------:R-:W-:Y:S01]  /*21d0*/  IMAD R15, R69, 0x2, R14 ;  /* 0x00000002450f7824 */ /* 0x000fe200078e020e */
[C---:B------:R-:W-:Y:S01]  /*21e0*/  SEL R124, R9.reuse, R16, !P3 ;  /* 0x00000010097c7207 */ /* 0x040fe20005800000 */
[----:B------:R-:W-:Y:S01]  /*21f0*/  ULDC UR7, c[0x0][0x240] ;  /* 0x0000900000077ab9 */ /* 0x000fe20000000800 */
[C---:B------:R-:W-:Y:S01]  /*2200*/  SEL R126, R9.reuse, R25, !P3 ;  /* 0x00000019097e7207 */ /* 0x040fe20005800000 */
[----:B------:R-:W-:Y:S01]  /*2210*/  IMAD R114, R114, UR7, RZ ;  /* 0x0000000772727c24 */ /* 0x000fe2000f8e02ff */
        /* <DEDUP_REMOVED lines=44> */
[----:B------:R-:W-:Y:S01]  /*24e0*/  SEL R176, R9, R10, !P3 ;  /* 0x0000000a09b07207 */ /* 0x000fe20005800000 */
[----:B------:R-:W-:Y:S01]  /*24f0*/  IMAD R154, R154, UR7, RZ ;  /* 0x000000079a9a7c24 */ /* 0x000fe2000f8e02ff */
[----:B------:R-:W-:Y:S01]  /*2500*/  LEA.HI.X.SX32 R19, R111, UR11, 0x2, P4 ;  /* 0x0000000b6f137c11 */ /* 0x000fe2000a0f16ff */
[----:B------:R-:W-:Y:S01]  /*2510*/  IMAD R164, R164, UR7, RZ ;  /* 0x00000007a4a47c24 */ /* 0x000fe2000f8e02ff */
[----:B------:R-:W-:Y:S01]  /*2520*/  LEA R84, P3, R13, R81, 0x2 ;  /* 0x000000510d547211 */ /* 0x000fe200078610ff */
[----:B------:R-:W-:Y:S01]  /*2530*/  IMAD R168, R168, UR7, RZ ;  /* 0x00000007a8a87c24 */ /* 0x000fe2000f8e02ff */
[----:B------:R-:W-:Y:S01]  /*2540*/  LEA R79, P2, R109, UR12, 0x2 ;  /* 0x0000000c6d4f7c11 */ /* 0x000fe2000f8410ff */
[----:B------:R-:W-:Y:S01]  /*2550*/  IMAD R160, R160, UR7, RZ ;  /* 0x00000007a0a07c24 */ /* 0x000fe2000f8e02ff */
[----:B------:R-:W-:Y:S01]  /*2560*/  LEA.HI.X.SX32 R85, R13, R19, 0x2, P3 ;  /* 0x000000130d557211 */ /* 0x000fe200018f16ff */
[----:B------:R-:W-:Y:S01]  /*2570*/  IMAD R170, R170, UR7, RZ ;  /* 0x00000007aaaa7c24 */ /* 0x000fe2000f8e02ff */
[-C--:B------:R-:W-:Y:S01]  /*2580*/  LEA R24, P3, R15, R81.reuse, 0x2 ;  /* 0x000000510f187211 */ /* 0x080fe200078610ff */
[----:B------:R-:W-:Y:S01]  /*2590*/  IMAD R172, R172, UR7, RZ ;  /* 0x00000007acac7c24 */ /* 0x000fe2000f8e02ff */
[----:B------:R-:W-:Y:S01]  /*25a0*/  LEA.HI.X.SX32 R17, R109, UR13, 0x2, P2 ;  /* 0x0000000d6d117c11 */ /* 0x000fe200090f16ff */
[----:B------:R-:W-:Y:S01]  /*25b0*/  IMAD R166, R166, UR7, RZ ;  /* 0x00000007a6a67c24 */ /* 0x000fe2000f8e02ff */
[----:B------:R-:W-:Y:S01]  /*25c0*/  LEA R82, P2, R12, R81, 0x2 ;  /* 0x000000510c527211 */ /* 0x000fe200078410ff */
[----:B------:R-:W-:Y:S01]  /*25d0*/  IMAD R174, R174, UR7, RZ ;  /* 0x00000007aeae7c24 */ /* 0x000fe2000f8e02ff */
[----:B------:R-:W-:Y:S01]  /*25e0*/  LEA.HI.X.SX32 R25, R15, R19, 0x2, P3 ;  /* 0x000000130f197211 */ /* 0x000fe200018f16ff */
[----:B------:R-:W-:Y:S01]  /*25f0*/  IMAD R176, R176, UR7, RZ ;  /* 0x00000007b0b07c24 */ /* 0x000fe2000f8e02ff */
[C---:B------:R-:W-:Y:S01]  /*2600*/  LEA R60, P3, R99.reuse, R81, 0x2 ;  /* 0x00000051633c7211 */ /* 0x040fe200078610ff */
[----:B------:R-:W-:Y:S01]  /*2610*/  UMOV UR7, 0x400 ;  /* 0x0000040000077882 */ /* 0x000fe20000000000 */
[----:B------:R-:W-:Y:S01]  /*2620*/  LEA.HI.X.SX32 R83, R12, R19, 0x2, P2 ;  /* 0x000000130c537211 */ /* 0x000fe200010f16ff */
[----:B-1----:R-:W-:Y:S01]  /*2630*/  ULEA UR7, UR4, UR7, 0x18 ;  /* 0x0000000704077291 */ /* 0x002fe2000f8ec03f */
[C---:B------:R-:W-:Y:S01]  /*2640*/  LEA R26, P2, R14.reuse, R81, 0x2 ;  /* 0x000000510e1a7211 */ /* 0x040fe200078410ff */
[----:B------:R-:W-:Y:S01]  /*2650*/  UIADD3 UR4, UR6, -0x40, URZ ;  /* 0xffffffc006047890 */ /* 0x000fe2000fffe03f */
[----:B------:R-:W-:Y:S01]  /*2660*/  LEA.HI.X.SX32 R61, R99, R19, 0x2, P3 ;  /* 0x00000013633d7211 */ /* 0x000fe200018f16ff */
[----:B------:R-:W-:Y:S01]  /*2670*/  USHF.L.U32 UR12, UR15, 0x5, URZ ;  /* 0x000000050f0c7899 */ /* 0x000fe2000800063f */
[----:B------:R-:W-:Y:S01]  /*2680*/  LEA R64, P3, R101, R81, 0x2 ;  /* 0x0000005165407211 */ /* 0x000fe200078610ff */
[----:B------:R-:W-:Y:S01]  /*2690*/  VIADD R113, R3, UR7 ;  /* 0x0000000703717c36 */ /* 0x000fe20008000000 */
[----:B------:R-:W-:Y:S01]  /*26a0*/  LEA.HI.X.SX32 R27, R14, R19, 0x2, P2 ;  /* 0x000000130e1b7211 */ /* 0x000fe200010f16ff */
[----:B------:R-:W-:Y:S01]  /*26b0*/  VIADD R119, R22, UR7 ;  /* 0x0000000716777c36 */ /* 0x000fe20008000000 */
[-C--:B------:R-:W-:Y:S01]  /*26c0*/  LEA R58, P2, R98, R81.reuse, 0x2 ;  /* 0x00000051623a7211 */ /* 0x080fe200078410ff */
[----:B------:R-:W-:Y:S01]  /*26d0*/  VIADD R123, R90, UR7 ;  /* 0x000000075a7b7c36 */ /* 0x000fe20008000000 */
[----:B------:R-:W-:Y:S01]  /*26e0*/  LEA R70, P4, R104, R81, 0x2 ;  /* 0x0000005168467211 */ /* 0x000fe200078810ff */
[----:B------:R-:W-:Y:S01]  /*26f0*/  VIADD R129, R2, UR7 ;  /* 0x0000000702817c36 */ /* 0x000fe20008000000 */
[----:B------:R-:W-:-:S02]  /*2700*/  LEA.HI.X.SX32 R65, R101, R19, 0x2, P3 ;  /* 0x0000001365417211 */ /* 0x000fc400018f16ff */
[----:B------:R-:W-:Y:S02]  /*2710*/  LEA R68, P3, R103, R81, 0x2 ;  /* 0x0000005167447211 */ /* 0x000fe400078610ff */
[-C--:B------:R-:W-:Y:S02]  /*2720*/  LEA.HI.X.SX32 R59, R98, R19.reuse, 0x2, P2 ;  /* 0x00000013623b7211 */ /* 0x080fe400010f16ff */
[----:B------:R-:W-:Y:S02]  /*2730*/  LEA.HI.X.SX32 R71, R104, R19, 0x2, P4 ;  /* 0x0000001368477211 */ /* 0x000fe400020f16ff */
[-C--:B------:R-:W-:Y:S02]  /*2740*/  LEA R62, P2, R100, R81.reuse, 0x2 ;  /* 0x00000051643e7211 */ /* 0x080fe400078410ff */
[----:B------:R-:W-:Y:S02]  /*2750*/  LEA R72, P4, R105, R81, 0x2 ;  /* 0x0000005169487211 */ /* 0x000fe400078810ff */
[----:B------:R-:W-:-:S02]  /*2760*/  LEA.HI.X.SX32 R69, R103, R19, 0x2, P3 ;  /* 0x0000001367457211 */ /* 0x000fc400018f16ff */
[----:B------:R-:W-:Y:S02]  /*2770*/  LEA R74, P3, R106, R81, 0x2 ;  /* 0x000000516a4a7211 */ /* 0x000fe400078610ff */
[-C--:B------:R-:W-:Y:S02]  /*2780*/  LEA.HI.X.SX32 R63, R100, R19.reuse, 0x2, P2 ;  /* 0x00000013643f7211 */ /* 0x080fe400010f16ff */
[----:B------:R-:W-:Y:S02]  /*2790*/  LEA.HI.X.SX32 R73, R105, R19, 0x2, P4 ;  /* 0x0000001369497211 */ /* 0x000fe400020f16ff */
[----:B------:R-:W-:Y:S02]  /*27a0*/  LEA R66, P2, R102, R81, 0x2 ;  /* 0x0000005166427211 */ /* 0x000fe400078410ff */
[----:B------:R-:W-:Y:S02]  /*27b0*/  LEA R94, P4, R114, R79, 0x2 ;  /* 0x0000004f725e7211 */ /* 0x000fe400078810ff */
[----:B------:R-:W-:-:S02]  /*27c0*/  LEA.HI.X.SX32 R75, R106, R19, 0x2, P3 ;  /* 0x000000136a4b7211 */ /* 0x000fc400018f16ff */
[----:B------:R-:W-:Y:S02]  /*27d0*/  LEA R178, P3, R118, R79, 0x2 ;  /* 0x0000004f76b27211 */ /* 0x000fe400078610ff */
[----:B------:R-:W-:Y:S02]  /*27e0*/  LEA.HI.X.SX32 R67, R102, R19, 0x2, P2 ;  /* 0x0000001366437211 */ /* 0x000fe400010f16ff */
[----:B------:R-:W-:Y:S02]  /*27f0*/  LEA.HI.X.SX32 R95, R114, R17, 0x2, P4 ;  /* 0x00000011725f7211 */ /* 0x000fe400020f16ff */
[-C--:B------:R-:W-:Y:S02]  /*2800*/  LEA R86, P2, R112, R79.reuse, 0x2 ;  /* 0x0000004f70567211 */ /* 0x080fe400078410ff */
[----:B------:R-:W-:Y:S02]  /*2810*/  LEA R180, P4, R120, R79, 0x2 ;  /* 0x0000004f78b47211 */ /* 0x000fe400078810ff */
        /* <DEDUP_REMOVED lines=24> */
[----:B------:R-:W-:-:S02]  /*29a0*/  ISETP.NE.U32.AND P0, PT, R28, RZ, PT ;  /* 0x000000ff1c00720c */ /* 0x000fc40003f05070 */
[----:B------:R-:W-:Y:S02]  /*29b0*/  LEA.HI.X.SX32 R203, R142, R17, 0x2, P3 ;  /* 0x000000118ecb7211 */ /* 0x000fe400018f16ff */
[----:B------:R-:W-:Y:S02]  /*29c0*/  LEA R28, P3, R148, R79, 0x2 ;  /* 0x0000004f941c7211 */ /* 0x000fe400078610ff */
[-C--:B------:R-:W-:Y:S02]  /*29d0*/  LEA.HI.X.SX32 R195, R134, R17.reuse, 0x2, P2 ;  /* 0x0000001186c37211 */ /* 0x080fe400010f16ff */
[----:B------:R-:W-:Y:S02]  /*29e0*/  LEA.HI.X.SX32 R205, R144, R17, 0x2, P4 ;  /* 0x0000001190cd7211 */ /* 0x000fe400020f16ff */
[-C--:B------:R-:W-:Y:S02]  /*29f0*/  LEA R200, P2, R140, R79.reuse, 0x2 ;  /* 0x0000004f8cc87211 */ /* 0x080fe400078410ff */
[----:B------:R-:W-:Y:S01]  /*2a00*/  LEA R30, P4, R150, R79, 0x2 ;  /* 0x0000004f961e7211 */ /* 0x000fe200078810ff */
[----:B------:R-:W-:Y:S01]  /*2a10*/  @!PT LDS RZ, [RZ] ;  /* 0x00000000fffff984 */ /* 0x000fe20000000800 */
[----:B------:R-:W-:Y:S01]  /*2a20*/  @!PT LDS RZ, [RZ] ;  /* 0x00000000fffff984 */ /* 0x000fe20000000800 */
[----:B------:R-:W-:Y:S01]  /*2a30*/  @!PT LDS RZ, [RZ] ;  /* 0x00000000fffff984 */ /* 0x000fe20000000800 */
[----:B------:R1:W-:Y:S01]  /*2a40*/  LDGSTS.E [R113+0x10000], desc[UR18][R58.64], P0 ;  /* 0x100000003a717fae */ /* 0x0003e20008121852 */
[----:B------:R-:W-:-:S02]  /*2a50*/  LEA.HI.X.SX32 R29, R148, R17, 0x2, P3 ;  /* 0x00000011941d7211 */ /* 0x000fc400018f16ff */
[----:B------:R-:W-:Y:S01]  /*2a60*/  LEA R36, P3, R156, R79, 0x2 ;  /* 0x0000004f9c247211 */ /* 0x000fe200078610ff */
[----:B------:R2:W-:Y:S01]  /*2a70*/  LDGSTS.E [R113+0x10008], desc[UR18][R60.64], P5 ;  /* 0x100080003c717fae */ /* 0x0005e2000a921852 */
[-C--:B------:R-:W-:Y:S02]  /*2a80*/  LEA.HI.X.SX32 R201, R140, R17.reuse, 0x2, P2 ;  /* 0x000000118cc97211 */ /* 0x080fe400010f16ff */
[----:B------:R-:W-:Y:S02]  /*2a90*/  LEA.HI.X.SX32 R31, R150, R17, 0x2, P4 ;  /* 0x00000011961f7211 */ /* 0x000fe400020f16ff */
[-C--:B------:R-:W-:Y:S02]  /*2aa0*/  LEA R206, P2, R146, R79.reuse, 0x2 ;  /* 0x0000004f92ce7211 */ /* 0x080fe400078410ff */
[----:B------:R-:W-:Y:S01]  /*2ab0*/  LEA R38, P4, R158, R79, 0x2 ;  /* 0x0000004f9e267211 */ /* 0x000fe200078810ff */
[----:B-1----:R-:W-:Y:S01]  /*2ac0*/  IMAD.WIDE R58, R133, 0x4, R58 ;  /* 0x00000004853a7825 */ /* 0x002fe200078e023a */
[----:B------:R-:W-:-:S02]  /*2ad0*/  LEA.HI.X.SX32 R37, R156, R17, 0x2, P3 ;  /* 0x000000119c257211 */ /* 0x000fc400018f16ff */
[----:B------:R-:W-:Y:S01]  /*2ae0*/  LEA R42, P3, R162, R79, 0x2 ;  /* 0x0000004fa22a7211 */ /* 0x000fe200078610ff */
[----:B--2---:R-:W-:Y:S01]  /*2af0*/  IMAD.WIDE R60, R135, 0x4, R60 ;  /* 0x00000004873c7825 */ /* 0x004fe200078e023c */
        /* <DEDUP_REMOVED lines=16> */
[----:B------:R-:W-:-:S02]  /*2c00*/  LOP3.LUT R9, R7, 0x6, RZ, 0xfc, !PT ;  /* 0x0000000607097812 */ /* 0x000fc400078efcff */
[----:B------:R-:W-:Y:S02]  /*2c10*/  LEA.HI.X.SX32 R53, R172, R17, 0x2, P3 ;  /* 0x00000011ac357211 */ /* 0x000fe400018f16ff */
[----:B------:R-:W-:Y:S02]  /*2c20*/  LEA R76, P3, R107, R81, 0x2 ;  /* 0x000000516b4c7211 */ /* 0x000fe400078610ff */
[----:B------:R-:W-:Y:S02]  /*2c30*/  ISETP.NE.U32.AND P1, PT, R8, RZ, PT ;  /* 0x000000ff0800720c */ /* 0x000fe40003f25070 */
[----:B------:R-:W-:Y:S02]  /*2c40*/  LOP3.LUT R8, R7, 0x4, RZ, 0xfc, !PT ;  /* 0x0000000407087812 */ /* 0x000fe400078efcff */
[-C--:B------:R-:W-:Y:S02]  /*2c50*/  LEA.HI.X.SX32 R47, R166, R17.reuse, 0x2, P2 ;  /* 0x00000011a62f7211 */ /* 0x080fe400010f16ff */
[----:B------:R-:W-:-:S02]  /*2c60*/  LEA.HI.X.SX32 R55, R174, R17, 0x2, P4 ;  /* 0x00000011ae377211 */ /* 0x000fc400020f16ff */
[----:B------:R-:W-:Y:S02]  /*2c70*/  ISETP.GE.AND P2, PT, R9, UR6, PT ;  /* 0x0000000609007c0c */ /* 0x000fe4000bf46270 */
[----:B------:R-:W-:Y:S02]  /*2c80*/  LEA R78, P4, R108, R81, 0x2 ;  /* 0x000000516c4e7211 */ /* 0x000fe400078810ff */
[----:B------:R-:W-:Y:S02]  /*2c90*/  LOP3.LUT R10, R7, 0x8, RZ, 0xfc, !PT ;  /* 0x00000008070a7812 */ /* 0x000fe400078efcff */
[----:B------:R-:W-:Y:S02]  /*2ca0*/  LEA.HI.X.SX32 R77, R107, R19, 0x2, P3 ;  /* 0x000000136b4d7211 */ /* 0x000fe400018f16ff */
[----:B------:R-:W-:Y:S02]  /*2cb0*/  LEA R56, P3, R176, R79, 0x2 ;  /* 0x0000004fb0387211 */ /* 0x000fe400078610ff */
[----:B------:R-:W-:-:S02]  /*2cc0*/  ISETP.GE.AND P6, PT, R8, UR6, PT ;  /* 0x0000000608007c0c */ /* 0x000fc4000bfc6270 */
[----:B------:R-:W-:Y:S02]  /*2cd0*/  SEL R12, R34, RZ, !P2 ;  /* 0x000000ff220c7207 */ /* 0x000fe40005000000 */
[----:B------:R-:W-:Y:S02]  /*2ce0*/  LEA.HI.X.SX32 R79, R108, R19, 0x2, P4 ;  /* 0x000000136c4f7211 */ /* 0x000fe400020f16ff */
[----:B------:R-:W-:Y:S02]  /*2cf0*/  ISETP.GE.AND P4, PT, R10, UR6, PT ;  /* 0x000000060a007c0c */ /* 0x000fe4000bf86270 */
[----:B------:R-:W-:Y:S02]  /*2d00*/  LEA.HI.X.SX32 R57, R176, R17, 0x2, P3 ;  /* 0x00000011b0397211 */ /* 0x000fe400018f16ff */
[----:B------:R-:W-:Y:S02]  /*2d10*/  SEL R20, R34, RZ, !P6 ;  /* 0x000000ff22147207 */ /* 0x000fe40007000000 */
[----:B------:R-:W-:-:S02]  /*2d20*/  ISETP.GE.AND P3, PT, R11, UR6, PT ;  /* 0x000000060b007c0c */ /* 0x000fc4000bf66270 */
[----:B------:R-:W-:Y:S02]  /*2d30*/  ISETP.NE.U32.AND P2, PT, R12, RZ, PT ;  /* 0x000000ff0c00720c */ /* 0x000fe40003f45070 */
[----:B------:R-:W-:Y:S02]  /*2d40*/  SEL R12, R34, RZ, !P4 ;  /* 0x000000ff220c7207 */ /* 0x000fe40006000000 */
[----:B------:R-:W-:Y:S02]  /*2d50*/  LEA R80, P4, R110, R81, 0x2 ;  /* 0x000000516e507211 */ /* 0x000fe400078810ff */
[----:B------:R-:W-:Y:S02]  /*2d60*/  ISETP.NE.U32.AND P6, PT, R20, RZ, PT ;  /* 0x000000ff1400720c */ /* 0x000fe40003fc5070 */
[----:B------:R-:W-:Y:S02]  /*2d70*/  SEL R13, R34, RZ, !P3 ;  /* 0x000000ff220d7207 */ /* 0x000fe40005800000 */
[----:B------:R-:W-:-:S02]  /*2d80*/  ISETP.NE.U32.AND P3, PT, R12, RZ, PT ;  /* 0x000000ff0c00720c */ /* 0x000fc40003f65070 */
[----:B------:R-:W-:Y:S02]  /*2d90*/  LEA.HI.X.SX32 R81, R110, R19, 0x2, P4 ;  /* 0x000000136e517211 */ /* 0x000fe400020f16ff */
[----:B------:R-:W-:Y:S02]  /*2da0*/  LOP3.LUT R12, R7, 0xc, RZ, 0xfc, !PT ;  /* 0x0000000c070c7812 */ /* 0x000fe400078efcff */
[----:B------:R-:W-:Y:S02]  /*2db0*/  LOP3.LUT R16, R3, 0x10, RZ, 0x3c, !PT ;  /* 0x0000001003107812 */ /* 0x000fe400078e3cff */
[----:B------:R-:W-:Y:S02]  /*2dc0*/  ISETP.NE.U32.AND P4, PT, R13, RZ, PT ;  /* 0x000000ff0d00720c */ /* 0x000fe40003f85070 */
[----:B------:R-:W-:Y:S01]  /*2dd0*/  LOP3.LUT R13, R7, 0xe, RZ, 0xfc, !PT ;  /* 0x0000000e070d7812 */ /* 0x000fe200078efcff */
[----:B------:R-:W-:Y:S01]  /*2de0*/  VIADD R115, R16, UR7 ;  /* 0x0000000710737c36 */ /* 0x000fe20008000000 */
[----:B------:R-:W-:-:S02]  /*2df0*/  ISETP.GE.AND P0, PT, R12, UR6, PT ;  /* 0x000000060c007c0c */ /* 0x000fc4000bf06270 */
[----:B------:R-:W-:Y:S02]  /*2e00*/  LOP3.LUT R14, R7, 0x10, RZ, 0xfc, !PT ;  /* 0x00000010070e7812 */ /* 0x000fe400078efcff */
[----:B------:R-:W-:Y:S01]  /*2e10*/  ISETP.GE.AND P5, PT, R13, UR6, PT ;  /* 0x000000060d007c0c */ /* 0x000fe2000bfa6270 */
[----:B------:R1:W-:Y:S01]  /*2e20*/  LDGSTS.E [R115+0x10000], desc[UR18][R62.64], P6 ;  /* 0x100000003e737fae */ /* 0x0003e2000b121852 */
[----:B------:R-:W-:Y:S02]  /*2e30*/  LOP3.LUT R15, R7, 0x12, RZ, 0xfc, !PT ;  /* 0x00000012070f7812 */ /* 0x000fe400078efcff */
[----:B------:R-:W-:Y:S01]  /*2e40*/  SEL R17, R34, RZ, !P0 ;  /* 0x000000ff22117207 */ /* 0x000fe20004000000 */
[----:B------:R2:W-:Y:S01]  /*2e50*/  LDGSTS.E [R115+0x10008], desc[UR18][R64.64], P2 ;  /* 0x1000800040737fae */ /* 0x0005e20009121852 */
[----:B------:R-:W-:Y:S02]  /*2e60*/  ISETP.GE.AND P0, PT, R14, UR6, PT ;  /* 0x000000060e007c0c */ /* 0x000fe4000bf06270 */
[----:B------:R-:W-:-:S02]  /*2e70*/  SEL R18, R34, RZ, !P5 ;  /* 0x000000ff22127207 */ /* 0x000fc40006800000 */
[----:B------:R-:W-:Y:S02]  /*2e80*/  ISETP.GE.AND P6, PT, R15, UR6, PT ;  /* 0x000000060f007c0c */ /* 0x000fe4000bfc6270 */
[----:B------:R-:W-:Y:S01]  /*2e90*/  ISETP.NE.U32.AND P5, PT, R17, RZ, PT ;  /* 0x000000ff1100720c */ /* 0x000fe20003fa5070 */
[----:B-1----:R-:W-:Y:S01]  /*2ea0*/  IMAD.WIDE R62, R133, 0x4, R62 ;  /* 0x00000004853e7825 */ /* 0x002fe200078e023e */
[----:B------:R-:W-:Y:S02]  /*2eb0*/  SEL R19, R34, RZ, !P0 ;  /* 0x000000ff22137207 */ /* 0x000fe40004000000 */
[----:B------:R-:W-:Y:S01]  /*2ec0*/  LOP3.LUT R17, R3, 0x20, RZ, 0x3c, !PT ;  /* 0x0000002003117812 */ /* 0x000fe200078e3cff */
[----:B--2---:R-:W-:Y:S01]  /*2ed0*/  IMAD.WIDE R64, R135, 0x4, R64 ;  /* 0x0000000487407825 */ /* 0x004fe200078e0240 */
[----:B------:R-:W-:Y:S02]  /*2ee0*/  ISETP.NE.U32.AND P0, PT, R18, RZ, PT ;  /* 0x000000ff1200720c */ /* 0x000fe40003f05070 */
[----:B------:R-:W-:Y:S01]  /*2ef0*/  SEL R18, R34, RZ, !P6 ;  /* 0x000000ff22127207 */ /* 0x000fe20007000000 */
[----:B------:R-:W-:Y:S01]  /*2f00*/  VIADD R117, R17, UR7 ;  /* 0x0000000711757c36 */ /* 0x000fe20008000000 */
[----:B------:R-:W-:-:S02]  /*2f10*/  ISETP.NE.U32.AND P2, PT, R19, RZ, PT ;  /* 0x000000ff1300720c */ /* 0x000fc40003f45070 */
[----:B------:R-:W-:Y:S02]  /*2f20*/  ISETP.NE.U32.AND P6, PT, R18, RZ, PT ;  /* 0x000000ff1200720c */ /* 0x000fe40003fc5070 */
[C---:B------:R-:W-:Y:S01]  /*2f30*/  LOP3.LUT R18, R7.reuse, 0x14, RZ, 0xfc, !PT ;  /* 0x0000001407127812 */ /* 0x040fe200078efcff */
[----:B------:R1:W-:Y:S01]  /*2f40*/  LDGSTS.E [R117+0x10000], desc[UR18][R66.64], P3 ;  /* 0x1000000042757fae */ /* 0x0003e20009921852 */
[C---:B------:R-:W-:Y:S02]  /*2f50*/  LOP3.LUT R19, R7.reuse, 0x16, RZ, 0xfc, !PT ;  /* 0x0000001607137812 */ /* 0x040fe400078efcff */
[----:B------:R-:W-:Y:S01]  /*2f60*/  ISETP.GE.AND P3, PT, R18, UR6, PT ;  /* 0x0000000612007c0c */ /* 0x000fe2000bf66270 */
[----:B------:R2:W-:Y:S01]  /*2f70*/  LDGSTS.E [R117+0x10008], desc[UR18][R68.64], P4 ;  /* 0x1000800044757fae */ /* 0x0005e2000a121852 */
[----:B------:R-:W-:Y:S02]  /*2f80*/  LOP3.LUT R20, R7, 0x18, RZ, 0xfc, !PT ;  /* 0x0000001807147812 */ /* 0x000fe400078efcff */
[----:B------:R-:W-:Y:S01]  /*2f90*/  ISETP.GE.AND P4, PT, R19, UR6, PT ;  /* 0x0000000613007c0c */ /* 0x000fe2000bf86270 */
[----:B------:R3:W-:Y:S01]  /*2fa0*/  LDGSTS.E [R119+0x10000], desc[UR18][R70.64], P5 ;  /* 0x1000000046777fae */ /* 0x0007e2000a921852 */
[----:B------:R-:W-:-:S02]  /*2fb0*/  SEL R23, R34, RZ, !P3 ;  /* 0x000000ff22177207 */ /* 0x000fc40005800000 */
[----:B------:R-:W-:Y:S01]  /*2fc0*/  LOP3.LUT R21, R7, 0x1a, RZ, 0xfc, !PT ;  /* 0x0000001a07157812 */ /* 0x000fe200078efcff */
[----:B------:R4:W-:Y:S01]  /*2fd0*/  LDGSTS.E [R119+0x10008], desc[UR18][R72.64], P0 ;  /* 0x1000800048777fae */ /* 0x0009e20008121852 */
[----:B------:R-:W-:Y:S01]  /*2fe0*/  ISETP.GE.AND P3, PT, R20, UR6, PT ;  /* 0x0000000614007c0c */ /* 0x000fe2000bf66270 */
[----:B-1----:R-:W-:Y:S01]  /*2ff0*/  IMAD.WIDE R66, R133, 0x4, R66 ;  /* 0x0000000485427825 */ /* 0x002fe200078e0242 */
[C---:B------:R-:W-:Y:S02]  /*3000*/  SEL R35, R34.reuse, RZ, !P4 ;  /* 0x000000ff22237207 */ /* 0x040fe40006000000 */
[----:B------:R-:W-:Y:S01]  /*3010*/  ISETP.NE.U32.AND P4, PT, R23, RZ, PT ;  /* 0x000000ff1700720c */ /* 0x000fe20003f85070 */
[----:B--2---:R-:W-:Y:S01]  /*3020*/  IMAD.WIDE R68, R133, 0x4, R68 ;  /* 0x0000000485447825 */ /* 0x004fe200078e0244 */
[----:B------:R-:W-:Y:S02]  /*3030*/  LOP3.LUT R23, R3, 0x40, RZ, 0x3c, !PT ;  /* 0x0000004003177812 */ /* 0x000fe400078e3cff */
[----:B------:R-:W-:Y:S01]  /*3040*/  ISETP.GE.AND P5, PT, R21, UR6, PT ;  /* 0x0000000615007c0c */ /* 0x000fe2000bfa6270 */
[----:B---3--:R-:W-:Y:S01]  /*3050*/  IMAD.WIDE R70, R135, 0x4, R70 ;  /* 0x0000000487467825 */ /* 0x008fe200078e0246 */
[----:B------:R-:W-:-:S02]  /*3060*/  SEL R88, R34, RZ, !P3 ;  /* 0x000000ff22587207 */ /* 0x000fc40005800000 */
[----:B------:R-:W-:Y:S01]  /*3070*/  ISETP.NE.U32.AND P3, PT, R35, RZ, PT ;  /* 0x000000ff2300720c */ /* 0x000fe20003f65070 */
[----:B------:R-:W-:Y:S01]  /*3080*/  VIADD R121, R23, UR7 ;  /* 0x0000000717797c36 */ /* 0x000fe20008000000 */
[----:B------:R-:W-:Y:S01]  /*3090*/  SEL R35, R34, RZ, !P5 ;  /* 0x000000ff22237207 */ /* 0x000fe20006800000 */
[----:B----4-:R-:W-:Y:S01]  /*30a0*/  IMAD.WIDE R72, R137, 0x4, R72 ;  /* 0x0000000489487825 */ /* 0x010fe200078e0248 */
[----:B------:R-:W-:Y:S02]  /*30b0*/  ISETP.NE.U32.AND P5, PT, R88, RZ, PT ;  /* 0x000000ff5800720c */ /* 0x000fe40003fa5070 */
[----:B------:R-:W-:Y:S01]  /*30c0*/  LOP3.LUT R88, R7, 0x1c, RZ, 0xfc, !PT ;  /* 0x0000001c07587812 */ /* 0x000fe200078efcff */
[----:B------:R1:W-:Y:S01]  /*30d0*/  LDGSTS.E [R121+0x10000], desc[UR18][R74.64], P2 ;  /* 0x100000004a797fae */ /* 0x0003e20009121852 */
[----:B------:R-:W-:Y:S01]  /*30e0*/  ISETP.NE.U32.AND P0, PT, R35, RZ, PT ;  /* 0x000000ff2300720c */ /* 0x000fe20003f05070 */
[----:B------:R-:W-:Y:S01]  /*30f0*/  IMAD.U32 R137, RZ, RZ, UR12 ;  /* 0x0000000cff897e24 */ /* 0x000fe2000f8e00ff */
[----:B------:R-:W-:Y:S01]  /*3100*/  ISETP.GE.AND P2, PT, R88, UR6, PT ;  /* 0x0000000658007c0c */ /* 0x000fe2000bf46270 */
[----:B------:R-:W-:Y:S01]  /*3110*/  LDGSTS.E [R121+0x10008], desc[UR18][R76.64], P6 ;  /* 0x100080004c797fae */ /* 0x000fe2000b121852 */
[----:B------:R-:W-:-:S02]  /*3120*/  ISETP.GE.AND P6, PT, R89, UR6, PT ;  /* 0x0000000659007c0c */ /* 0x000fc4000bfc6270 */
[----:B------:R-:W-:Y:S01]  /*3130*/  SEL R35, R34, RZ, !P2 ;  /* 0x000000ff22237207 */ /* 0x000fe20005000000 */
[----:B------:R-:W-:Y:S01]  /*3140*/  LDGSTS.E [R123+0x10000], desc[UR18][R78.64], P4 ;  /* 0x100000004e7b7fae */ /* 0x000fe2000a121852 */
[----:B------:R-:W-:Y:S02]  /*3150*/  ISETP.GE.AND P2, PT, R4, UR6, PT ;  /* 0x0000000604007c0c */ /* 0x000fe4000bf46270 */
[C---:B------:R-:W-:Y:S01]  /*3160*/  SEL R92, R34.reuse, RZ, !P6 ;  /* 0x000000ff225c7207 */ /* 0x040fe20007000000 */
[----:B------:R-:W-:Y:S01]  /*3170*/  LDGSTS.E [R123+0x10008], desc[UR18][R80.64], P3 ;  /* 0x10008000507b7fae */ /* 0x000fe20009921852 */
[----:B------:R-:W-:Y:S01]  /*3180*/  ISETP.GE.AND P6, PT, R7, UR8, PT ;  /* 0x0000000807007c0c */ /* 0x000fe2000bfc6270 */
[----:B-1----:R-:W-:Y:S01]  /*3190*/  IMAD.WIDE R74, R139, 0x4, R74 ;  /* 0x000000048b4a7825 */ /* 0x002fe200078e024a */
[----:B------:R-:W-:Y:S02]  /*31a0*/  SEL R34, R34, RZ, !P2 ;  /* 0x000000ff22227207 */ /* 0x000fe40005000000 */
[----:B------:R-:W-:-:S02]  /*31b0*/  PLOP3.LUT P2, PT, PT, PT, UP1, 0x80, 0x0 ;  /* 0x000000000000781c */ /* 0x000fc40003f4f018 */
[----:B------:R-:W-:Y:S02]  /*31c0*/  SEL R91, RZ, 0x4, P6 ;  /* 0x00000004ff5b7807 */ /* 0x000fe40003000000 */
[----:B------:R-:W-:Y:S02]  /*31d0*/  ISETP.GE.AND P6, PT, R6, UR8, PT ;  /* 0x0000000806007c0c */ /* 0x000fe4000bfc6270 */
[----:B------:R-:W-:Y:S02]  /*31e0*/  ISETP.GE.AND P4, PT, R4, UR4, PT ;  /* 0x0000000404007c0c */ /* 0x000fe4000bf86270 */
[----:B------:R-:W-:Y:S02]  /*31f0*/  SEL R93, R91, RZ, P2 ;  /* 0x000000ff5b5d7207 */ /* 0x000fe40001000000 */
[----:B------:R-:W-:Y:S02]  /*3200*/  ISETP.NE.U32.AND P2, PT, R35, RZ, PT ;  /* 0x000000ff2300720c */ /* 0x000fe40003f45070 */
[----:B------:R-:W-:-:S02]  /*3210*/  LOP3.LUT R91, R3, 0x60, RZ, 0x3c, !PT ;  /* 0x00000060035b7812 */ /* 0x000fc400078e3cff */
[----:B------:R-:W-:Y:S02]  /*3220*/  SEL R35, RZ, 0x4, P6 ;  /* 0x00000004ff237807 */ /* 0x000fe40003000000 */
[----:B------:R-:W-:Y:S01]  /*3230*/  PLOP3.LUT P6, PT, PT, PT, UP0, 0x80, 0x0 ;  /* 0x000000000000781c */ /* 0x000fe20003fcf008 */
[----:B------:R-:W-:Y:S01]  /*3240*/  VIADD R125, R91, UR7 ;  /* 0x000000075b7d7c36 */ /* 0x000fe20008000000 */
[----:B------:R-:W-:Y:S02]  /*3250*/  SEL R127, RZ, 0x4, P4 ;  /* 0x00000004ff7f7807 */ /* 0x000fe40002000000 */
[----:B------:R-:W-:Y:S02]  /*3260*/  ISETP.NE.U32.AND P3, PT, R92, RZ, PT ;  /* 0x000000ff5c00720c */ /* 0x000fe40003f65070 */
[----:B------:R-:W-:Y:S01]  /*3270*/  SEL R127, R127, RZ, P6 ;  /* 0x000000ff7f7f7207 */ /* 0x000fe20003000000 */
[----:B------:R-:W-:Y:S01]  /*3280*/  LDGSTS.E [R125+0x10000], desc[UR18][R82.64], P5 ;  /* 0x10000000527d7fae */ /* 0x000fe2000a921852 */
[----:B------:R-:W-:-:S02]  /*3290*/  LOP3.LUT R92, R3, 0x70, RZ, 0x3c, !PT ;  /* 0x00000070035c7812 */ /* 0x000fc400078e3cff */
[----:B------:R-:W-:Y:S01]  /*32a0*/  ISETP.NE.U32.AND P6, PT, R34, RZ, PT ;  /* 0x000000ff2200720c */ /* 0x000fe20003fc5070 */
[----:B------:R-:W-:Y:S01]  /*32b0*/  LDGSTS.E [R125+0x10008], desc[UR18][R84.64], P0 ;  /* 0x10008000547d7fae */ /* 0x000fe20008121852 */
[----:B------:R-:W-:Y:S01]  /*32c0*/  ISETP.NE.U32.AND P5, PT, R127, RZ, PT ;  /* 0x000000ff7f00720c */ /* 0x000fe20003fa5070 */
[----:B------:R-:W-:Y:S01]  /*32d0*/  VIADD R127, R92, UR7 ;  /* 0x000000075c7f7c36 */ /* 0x000fe20008000000 */
[----:B------:R-:W-:Y:S02]  /*32e0*/  PLOP3.LUT P4, PT, PT, PT, UP1, 0x80, 0x0 ;  /* 0x000000000000781c */ /* 0x000fe40003f8f018 */
[----:B------:R-:W-:Y:S02]  /*32f0*/  ISETP.NE.U32.AND P0, PT, R93, RZ, PT ;  /* 0x000000ff5d00720c */ /* 0x000fe40003f05070 */
[----:B------:R-:W-:Y:S01]  /*3300*/  LDGSTS.E [R127+0x10000], desc[UR18][R26.64], P2 ;  /* 0x100000001a7f7fae */ /* 0x000fe20009121852 */
[----:B------:R-:W-:Y:S02]  /*3310*/  SEL R35, R35, RZ, P4 ;  /* 0x000000ff23237207 */ /* 0x000fe40002000000 */
[----:B------:R-:W-:Y:S01]  /*3320*/  LOP3.LUT R93, R2, 0x40, RZ, 0x3c, !PT ;  /* 0x00000040025d7812 */ /* 0x000fe200078e3cff */
[----:B------:R-:W-:Y:S01]  /*3330*/  LDGSTS.E [R127+0x10008], desc[UR18][R24.64], P3 ;  /* 0x10008000187f7fae */ /* 0x000fe20009921852 */
[----:B------:R-:W-:-:S02]  /*3340*/  ISETP.NE.U32.AND P4, PT, R35, RZ, PT ;  /* 0x000000ff2300720c */ /* 0x000fc40003f85070 */
[----:B------:R-:W-:Y:S01]  /*3350*/  ISETP.GE.AND P2, PT, R8, UR8, PT ;  /* 0x0000000808007c0c */ /* 0x000fe2000bf46270 */
[----:B------:R-:W0:Y:S01]  /*3360*/  LDGDEPBAR ;  /* 0x00000000000079af */ /* 0x000e220000000000 */
[----:B------:R-:W-:Y:S01]  /*3370*/  VIADD R35, R93, UR7 ;  /* 0x000000075d237c36 */ /* 0x000fe20008000000 */
[----:B------:R-:W-:Y:S02]  /*3380*/  PLOP3.LUT P3, PT, PT, PT, UP1, 0x80, 0x0 ;  /* 0x000000000000781c */ /* 0x000fe40003f6f018 */
[----:B------:R-:W-:Y:S01]  /*3390*/  LDGSTS.E [R129], desc[UR18][R86.64], P6 ;  /* 0x0000000056817fae */ /* 0x000fe2000b121852 */
[----:B------:R-:W-:Y:S02]  /*33a0*/  SEL R34, RZ, 0x4, P2 ;  /* 0x00000004ff227807 */ /* 0x000fe40001000000 */
[----:B------:R-:W-:Y:S01]  /*33b0*/  ISETP.GE.AND P2, PT, R9, UR8, PT ;  /* 0x0000000809007c0c */ /* 0x000fe2000bf46270 */
[----:B------:R-:W-:Y:S01]  /*33c0*/  LDGSTS.E [R129+0x400], desc[UR18][R96.64], P6 ;  /* 0x0040000060817fae */ /* 0x000fe2000b121852 */
[----:B------:R-:W-:-:S02]  /*33d0*/  SEL R34, R34, RZ, P3 ;  /* 0x000000ff22227207 */ /* 0x000fc40001800000 */
[----:B------:R-:W-:Y:S01]  /*33e0*/  PLOP3.LUT P3, PT, PT, PT, UP1, 0x80, 0x0 ;  /* 0x000000000000781c */ /* 0x000fe20003f6f018 */
[----:B------:R-:W-:Y:S01]  /*33f0*/  LDGSTS.E [R129+0x800], desc[UR18][R180.64], P6 ;  /* 0x00800000b4817fae */ /* 0x000fe2000b121852 */
[----:B------:R-:W-:Y:S02]  /*3400*/  SEL R131, RZ, 0x4, P2 ;  /* 0x00000004ff837807 */ /* 0x000fe40001000000 */
[----:B------:R-:W-:Y:S01]  /*3410*/  ISETP.NE.U32.AND P2, PT, R34, RZ, PT ;  /* 0x000000ff2200720c */ /* 0x000fe20003f45070 */
[----:B------:R-:W-:Y:S01]  /*3420*/  LDGSTS.E [R129+0xc00], desc[UR18][R184.64], P6 ;  /* 0x00c00000b8817fae */ /* 0x000fe2000b121852 */
[----:B------:R-:W-:Y:S02]  /*3430*/  SEL R131, R131, RZ, P3 ;  /* 0x000000ff83837207 */ /* 0x000fe40001800000 */
[----:B------:R-:W-:Y:S01]  /*3440*/  PLOP3.LUT P3, PT, PT, PT, UP1, 0x80, 0x0 ;  /* 0x000000000000781c */ /* 0x000fe20003f6f018 */
[----:B------:R1:W-:Y:S04]  /*3450*/  LDGSTS.E [R129+0x1000], desc[UR18][R188.64], P6 ;  /* 0x01000000bc817fae */ /* 0x0003e8000b121852 */
[----:B------:R-:W-:Y:S04]  /*3460*/  LDGSTS.E [R129+0x1400], desc[UR18][R192.64], P6 ;  /* 0x01400000c0817fae */ /* 0x000fe8000b121852 */
[----:B------:R-:W-:Y:S04]  /*3470*/  LDGSTS.E [R129+0x1800], desc[UR18][R196.64], P6 ;  /* 0x01800000c4817fae */ /* 0x000fe8000b121852 */
[----:B------:R-:W-:Y:S01]  /*3480*/  LDGSTS.E [R129+0x1c00], desc[UR18][R200.64], P6 ;  /* 0x01c00000c8817fae */ /* 0x000fe2000b121852 */
[----:B-1----:R-:W-:-:S03]  /*3490*/  IMAD.WIDE R188, R137, 0x4, R188 ;  /* 0x0000000489bc7825 */ /* 0x002fc600078e02bc */
[----:B------:R-:W-:Y:S04]  /*34a0*/  LDGSTS.E [R129+0x2000], desc[UR18][R204.64], P6 ;  /* 0x02000000cc817fae */ /* 0x000fe8000b121852 */
[----:B------:R1:W-:Y:S04]  /*34b0*/  LDGSTS.E [R129+0x2400], desc[UR18][R28.64], P6 ;  /* 0x024000001c817fae */ /* 0x0003e8000b121852 */
[----:B------:R-:W-:Y:S04]  /*34c0*/  LDGSTS.E [R129+0x2800], desc[UR18][R32.64], P6 ;  /* 0x0280000020817fae */ /* 0x000fe8000b121852 */
[----:B------:R-:W-:Y:S04]  /*34d0*/  LDGSTS.E [R129+0x2c00], desc[UR18][R38.64], P6 ;  /* 0x02c0000026817fae */ /* 0x000fe8000b121852 */
[----:B------:R-:W-:Y:S01]  /*34e0*/  LDGSTS.E [R129+0x3000], desc[UR18][R42.64], P6 ;  /* 0x030000002a817fae */ /* 0x000fe2000b121852 */
[----:B-1----:R-:W-:-:S03]  /*34f0*/  IMAD.WIDE R28, R137, 0x4, R28 ;  /* 0x00000004891c7825 */ /* 0x002fc600078e021c */
[----:B------:R-:W-:Y:S04]  /*3500*/  LDGSTS.E [R129+0x3400], desc[UR18][R46.64], P6 ;  /* 0x034000002e817fae */ /* 0x000fe8000b121852 */
[----:B------:R-:W-:Y:S04]  /*3510*/  LDGSTS.E [R129+0x3800], desc[UR18][R50.64], P6 ;  /* 0x0380000032817fae */ /* 0x000fe8000b121852 */
[----:B------:R-:W-:Y:S04]  /*3520*/  LDGSTS.E [R129+0x3c00], desc[UR18][R54.64], P6 ;  /* 0x03c0000036817fae */ /* 0x000fe8000b121852 */
[----:B------:R-:W-:Y:S04]  /*3530*/  LDGSTS.E [R35+0x200], desc[UR18][R94.64], P6 ;  /* 0x002000005e237fae */ /* 0x000fe8000b121852 */
        /* <DEDUP_REMOVED lines=14> */
[----:B------:R2:W-:Y:S04]  /*3620*/  LDGSTS.E [R35+0x3600], desc[UR18][R48.64], P6 ;  /* 0x0360000030237fae */ /* 0x0005e8000b121852 */
[----:B------:R-:W-:Y:S01]  /*3630*/  LDGSTS.E [R35+0x3a00], desc[UR18][R52.64], P6 ;  /* 0x03a0000034237fae */ /* 0x000fe2000b121852 */
[----:B-1----:R-:W-:-:S03]  /*3640*/  IMAD.WIDE R40, R137, 0x4, R40 ;  /* 0x0000000489287825 */ /* 0x002fc600078e0228 */
[----:B------:R-:W-:Y:S01]  /*3650*/  LDGSTS.E [R35+0x3e00], desc[UR18][R56.64], P6 ;  /* 0x03e0000038237fae */ /* 0x000fe2000b121852 */
[----:B------:R-:W-:-:S03]  /*3660*/  ISETP.GE.AND P6, PT, R10, UR8, PT ;  /* 0x000000080a007c0c */ /* 0x000fc6000bfc6270 */
[----:B------:R-:W0:Y:S01]  /*3670*/  LDGDEPBAR ;  /* 0x00000000000079af */ /* 0x000e220000000000 */
[----:B------:R-:W-:Y:S01]  /*3680*/  SEL R34, RZ, 0x4, P6 ;  /* 0x00000004ff227807 */ /* 0x000fe20003000000 */
[----:B--2---:R-:W-:Y:S01]  /*3690*/  IMAD.WIDE R48, R137, 0x4, R48 ;  /* 0x0000000489307825 */ /* 0x004fe200078e0230 */
[----:B------:R-:W-:Y:S02]  /*36a0*/  BAR.SYNC.DEFER_BLOCKING 0x0 ;  /* 0x0000000000007b1d */ /* 0x000fe40000010000 */
[----:B------:R-:W-:Y:S01]  /*36b0*/  SEL R34, R34, RZ, P3 ;  /* 0x000000ff22227207 */ /* 0x000fe20001800000 */
[----:B------:R-:W-:Y:S01]  /*36c0*/  IMAD.U32 R137, RZ, RZ, UR29 ;  /* 0x0000001dff897e24 */ /* 0x000fe2000f8e00ff */
[----:B------:R-:W-:Y:S02]  /*36d0*/  ISETP.GE.AND P3, PT, R11, UR8, PT ;  /* 0x000000080b007c0c */ /* 0x000fe4000bf66270 */
[----:B------:R-:W-:Y:S01]  /*36e0*/  ISETP.NE.U32.AND P6, PT, R131, RZ, PT ;  /* 0x000000ff8300720c */ /* 0x000fe20003fc5070 */
[----:B------:R-:W-:Y:S01]  /*36f0*/  @!PT LDS RZ, [RZ] ;  /* 0x00000000fffff984 */ /* 0x000fe20000000800 */
[----:B------:R-:W-:Y:S01]  /*3700*/  @!PT LDS RZ, [RZ] ;  /* 0x00000000fffff984 */ /* 0x000fe20000000800 */
[----:B------:R-:W-:Y:S01]  /*3710*/  @!PT LDS RZ, [RZ] ;  /* 0x00000000fffff984 */ /* 0x000fe20000000800 */
[----:B------:R1:W-:Y:S01]  /*3720*/  LDGSTS.E [R113+0x12000], desc[UR18][R58.64], P0 ;  /* 0x120000003a717fae */ /* 0x0003e20008121852 */
[----:B------:R-:W-:-:S02]  /*3730*/  ISETP.NE.U32.AND P0, PT, R34, RZ, PT ;  /* 0x000000ff2200720c */ /* 0x000fc40003f05070 */
[----:B------:R-:W-:Y:S01]  /*3740*/  SEL R34, RZ, 0x4, P3 ;  /* 0x00000004ff227807 */ /* 0x000fe20001800000 */
[----:B------:R-:W-:Y:S01]  /*3750*/  LDGSTS.E [R113+0x12008], desc[UR18][R60.64], P4 ;  /* 0x120080003c717fae */ /* 0x000fe2000a121852 */
[----:B------:R-:W-:Y:S02]  /*3760*/  PLOP3.LUT P4, PT, PT, PT, UP1, 0x80, 0x0 ;  /* 0x000000000000781c */ /* 0x000fe40003f8f018 */
[----:B------:R-:W-:Y:S01]  /*3770*/  ISETP.GE.AND P3, PT, R12, UR8, PT ;  /* 0x000000080c007c0c */ /* 0x000fe2000bf66270 */
[----:B------:R-:W-:Y:S01]  /*3780*/  LDGSTS.E [R115+0x12000], desc[UR18][R62.64], P2 ;  /* 0x120000003e737fae */ /* 0x000fe20009121852 */
[----:B------:R-:W-:Y:S02]  /*3790*/  SEL R34, R34, RZ, P4 ;  /* 0x000000ff22227207 */ /* 0x000fe40002000000 */
[----:B------:R-:W-:Y:S01]  /*37a0*/  PLOP3.LUT P4, PT, PT, PT, UP1, 0x80, 0x0 ;  /* 0x000000000000781c */ /* 0x000fe20003f8f018 */
[----:B------:R-:W-:Y:S01]  /*37b0*/  LDGSTS.E [R115+0x12008], desc[UR18][R64.64], P6 ;  /* 0x1200800040737fae */ /* 0x000fe2000b121852 */
[----:B------:R-:W-:Y:S01]  /*37c0*/  SEL R131, RZ, 0x4, P3 ;  /* 0x00000004ff837807 */ /* 0x000fe20001800000 */
[----:B-1----:R-:W-:Y:S01]  /*37d0*/  IMAD.WIDE R58, R137, 0x4, R58 ;  /* 0x00000004893a7825 */ /* 0x002fe200078e023a */
[----:B------:R-:W-:Y:S01]  /*37e0*/  ISETP.NE.U32.AND P3, PT, R34, RZ, PT ;  /* 0x000000ff2200720c */ /* 0x000fe20003f65070 */
[----:B------:R1:W-:Y:S01]  /*37f0*/  LDGSTS.E [R117+0x12000], desc[UR18][R66.64], P0 ;  /* 0x1200000042757fae */ /* 0x0003e20008121852 */
[----:B------:R-:W-:-:S02]  /*3800*/  SEL R131, R131, RZ, P4 ;  /* 0x000000ff83837207 */ /* 0x000fc40002000000 */
[----:B------:R-:W-:Y:S02]  /*3810*/  ISETP.GE.AND P4, PT, R13, UR8, PT ;  /* 0x000000080d007c0c */ /* 0x000fe4000bf86270 */
[----:B------:R-:W-:Y:S02]  /*3820*/  PLOP3.LUT P6, PT, PT, PT, UP1, 0x80, 0x0 ;  /* 0x000000000000781c */ /* 0x000fe40003fcf018 */
[----:B------:R-:W-:Y:S02]  /*3830*/  SEL R34, RZ, 0x4, P4 ;  /* 0x00000004ff227807 */ /* 0x000fe40002000000 */
[----:B------:R-:W-:Y:S02]  /*3840*/  ISETP.GE.AND P4, PT, R14, UR8, PT ;  /* 0x000000080e007c0c */ /* 0x000fe4000bf86270 */
[----:B------:R-:W-:Y:S01]  /*3850*/  ISETP.NE.U32.AND P2, PT, R131, RZ, PT ;  /* 0x000000ff8300720c */ /* 0x000fe20003f45070 */
[----:B------:R2:W-:Y:S01]  /*3860*/  LDGSTS.E [R117+0x12008], desc[UR18][R68.64], P3 ;  /* 0x1200800044757fae */ /* 0x0005e20009921852 */
[----:B------:R-:W-:Y:S01]  /*3870*/  SEL R34, R34, RZ, P6 ;  /* 0x000000ff22227207 */ /* 0x000fe20003000000 */
[----:B-1----:R-:W-:Y:S01]  /*3880*/  IMAD.WIDE R66, R137, 0x4, R66 ;  /* 0x0000000489427825 */ /* 0x002fe200078e0242 */
[----:B------:R-:W-:-:S02]  /*3890*/  PLOP3.LUT P6, PT, PT, PT, UP1, 0x80, 0x0 ;  /* 0x000000000000781c */ /* 0x000fc40003fcf018 */
[----:B------:R-:W-:Y:S02]  /*38a0*/  SEL R131, RZ, 0x4, P4 ;  /* 0x00000004ff837807 */ /* 0x000fe40002000000 */
[----:B------:R-:W-:Y:S02]  /*38b0*/  ISETP.GE.AND P4, PT, R15, UR8, PT ;  /* 0x000000080f007c0c */ /* 0x000fe4000bf86270 */
[----:B------:R-:W-:Y:S02]  /*38c0*/  ISETP.NE.U32.AND P0, PT, R34, RZ, PT ;  /* 0x000000ff2200720c */ /* 0x000fe40003f05070 */
[----:B------:R-:W-:Y:S01]  /*38d0*/  SEL R131, R131, RZ, P6 ;  /* 0x000000ff83837207 */ /* 0x000fe20003000000 */
[----:B------:R-:W-:Y:S01]  /*38e0*/  LDGSTS.E [R119+0x12000], desc[UR18][R70.64], P2 ;  /* 0x1200000046777fae */ /* 0x000fe20009121852 */
[----:B------:R-:W-:Y:S01]  /*38f0*/  PLOP3.LUT P6, PT, PT, PT, UP1, 0x80, 0x0 ;  /* 0x000000000000781c */ /* 0x000fe20003fcf018 */
[----:B--2---:R-:W-:Y:S01]  /*3900*/  IMAD.WIDE R68, R139, 0x4, R68 ;  /* 0x000000048b447825 */ /* 0x004fe200078e0244 */
[----:B------:R-:W-:-:S02]  /*3910*/  SEL R34, RZ, 0x4, P4 ;  /* 0x00000004ff227807 */ /* 0x000fc40002000000 */
[----:B------:R-:W-:Y:S02]  /*3920*/  ISETP.GE.AND P4, PT, R18, UR8, PT ;  /* 0x0000000812007c0c */ /* 0x000fe4000bf86270 */
[----:B------:R-:W-:Y:S02]  /*3930*/  SEL R34, R34, RZ, P6 ;  /* 0x000000ff22227207 */ /* 0x000fe40003000000 */
[----:B------:R-:W-:Y:S01]  /*3940*/  PLOP3.LUT P6, PT, PT, PT, UP1, 0x80, 0x0 ;  /* 0x000000000000781c */ /* 0x000fe20003fcf018 */
[----:B------:R-:W-:Y:S01]  /*3950*/  LDGSTS.E [R119+0x12008], desc[UR18][R72.64], P0 ;  /* 0x1200800048777fae */ /* 0x000fe20008121852 */
[----:B------:R-:W-:Y:S02]  /*3960*/  SEL R133, RZ, 0x4, P4 ;  /* 0x00000004ff857807 */ /* 0x000fe40002000000 */
[----:B------:R-:W-:Y:S02]  /*3970*/  ISETP.GE.AND P4, PT, R19, UR8, PT ;  /* 0x0000000813007c0c */ /* 0x000fe4000bf86270 */
[----:B------:R-:W-:-:S02]  /*3980*/  SEL R133, R133, RZ, P6 ;  /* 0x000000ff85857207 */ /* 0x000fc40003000000 */
[----:B------:R-:W-:Y:S02]  /*3990*/  ISETP.GE.AND P6, PT, R7, UR4, PT ;  /* 0x0000000407007c0c */ /* 0x000fe4000bfc6270 */
[----:B------:R-:W-:Y:S02]  /*39a0*/  ISETP.NE.U32.AND P3, PT, R131, RZ, PT ;  /* 0x000000ff8300720c */ /* 0x000fe40003f65070 */
[----:B------:R-:W-:Y:S02]  /*39b0*/  SEL R131, RZ, 0x4, P4 ;  /* 0x00000004ff837807 */ /* 0x000fe40002000000 */
[----:B------:R-:W-:Y:S02]  /*39c0*/  PLOP3.LUT P4, PT, PT, PT, UP0, 0x80, 0x0 ;  /* 0x000000000000781c */ /* 0x000fe40003f8f008 */
[----:B------:R-:W-:Y:S02]  /*39d0*/  SEL R135, RZ, 0x4, P6 ;  /* 0x00000004ff877807 */ /* 0x000fe40003000000 */
[----:B------:R-:W-:-:S02]  /*39e0*/  ISETP.NE.U32.AND P6, PT, R34, RZ, PT ;  /* 0x000000ff2200720c */ /* 0x000fc40003fc5070 */
[----:B------:R-:W-:Y:S02]  /*39f0*/  SEL R135, R135, RZ, P4 ;  /* 0x000000ff87877207 */ /* 0x000fe40002000000 */
[----:B------:R-:W-:Y:S01]  /*3a00*/  PLOP3.LUT P4, PT, PT, PT, UP1, 0x80, 0x0 ;  /* 0x000000000000781c */ /* 0x000fe20003f8f018 */
[----:B------:R-:W-:Y:S01]  /*3a10*/  LDGSTS.E [R121+0x12000], desc[UR18][R74.64], P3 ;  /* 0x120000004a797fae */ /* 0x000fe20009921852 */
[----:B------:R-:W-:Y:S01]  /*3a20*/  ISETP.NE.U32.AND P2, PT, R135, RZ, PT ;  /* 0x000000ff8700720c */ /* 0x000fe20003f45070 */
[----:B------:R-:W-:Y:S01]  /*3a30*/  IMAD.U32 R135, RZ, RZ, UR29 ;  /* 0x0000001dff877e24 */ /* 0x000fe2000f8e00ff */
[----:B------:R-:W-:Y:S02]  /*3a40*/  SEL R131, R131, RZ, P4 ;  /* 0x000000ff83837207 */ /* 0x000fe40002000000 */
[----:B------:R-:W-:Y:S01]  /*3a50*/  ISETP.NE.U32.AND P4, PT, R133, RZ, PT ;  /* 0x000000ff8500720c */ /* 0x000fe20003f85070 */
[----:B------:R-:W-:Y:S01]  /*3a60*/  IMAD.WIDE R76, R135, 0x4, R76 ;  /* 0x00000004874c7825 */ /* 0x000fe200078e024c */
[----:B------:R-:W-:-:S02]  /*3a70*/  ISETP.NE.U32.AND P0, PT, R131, RZ, PT ;  /* 0x000000ff8300720c */ /* 0x000fc40003f05070 */
[----:B------:R-:W-:Y:S01]  /*3a80*/  ISETP.GE.AND P3, PT, R20, UR8, PT ;  /* 0x0000000814007c0c */ /* 0x000fe2000bf66270 */
[----:B------:R-:W-:Y:S01]  /*3a90*/  IMAD.U32 R131, RZ, RZ, UR29 ;  /* 0x0000001dff837e24 */ /* 0x000fe2000f8e00ff */
[----:B------:R-:W-:Y:S01]  /*3aa0*/  LDGSTS.E [R121+0x12008], desc[UR18][R76.64], P6 ;  /* 0x120080004c797fae */ /* 0x000fe2000b121852 */
[----:B------:R-:W-:Y:S01]  /*3ab0*/  PLOP3.LUT P6, PT, PT, PT, UP1, 0x80, 0x0 ;  /* 0x000000000000781c */ /* 0x000fe20003fcf018 */
[----:B------:R-:W-:Y:S01]  /*3ac0*/  IMAD.U32 R133, RZ, RZ, UR29 ;  /* 0x0000001dff857e24 */ /* 0x000fe2000f8e00ff */
[----:B------:R-:W-:Y:S01]  /*3ad0*/  SEL R34, RZ, 0x4, P3 ;  /* 0x00000004ff227807 */ /* 0x000fe20001800000 */
[----:B------:R-:W-:Y:S01]  /*3ae0*/  IMAD.WIDE R78, R131, 0x4, R78 ;  /* 0x00000004834e7825 */ /* 0x000fe200078e024e */
[----:B------:R-:W-:Y:S02]  /*3af0*/  ISETP.GE.AND P3, PT, R21, UR8, PT ;  /* 0x0000000815007c0c */ /* 0x000fe4000bf66270 */
[----:B------:R-:W-:Y:S01]  /*3b00*/  SEL R34, R34, RZ, P6 ;  /* 0x000000ff22227207 */ /* 0x000fe20003000000 */
[C---:B------:R-:W-:Y:S01]  /*3b10*/  IMAD.WIDE R80, R133.reuse, 0x4, R80 ;  /* 0x0000000485507825 */ /* 0x040fe200078e0250 */
[----:B------:R-:W-:Y:S01]  /*3b20*/  PLOP3.LUT P6, PT, PT, PT, UP1, 0x80, 0x0 ;  /* 0x000000000000781c */ /* 0x000fe20003fcf018 */
[----:B------:R-:W-:Y:S01]  /*3b30*/  LDGSTS.E [R123+0x12000], desc[UR18][R78.64], P4 ;  /* 0x120000004e7b7fae */ /* 0x000fe2000a121852 */
[----:B------:R-:W-:Y:S01]  /*3b40*/  SEL R131, RZ, 0x4, P3 ;  /* 0x00000004ff837807 */ /* 0x000fe20001800000 */
[----:B------:R-:W-:Y:S01]  /*3b50*/  IMAD.WIDE R82, R133, 0x4, R82 ;  /* 0x0000000485527825 */ /* 0x000fe200078e0252 */
[----:B------:R-:W-:Y:S01]  /*3b60*/  ISETP.GE.AND P4, PT, R88, UR8, PT ;  /* 0x0000000858007c0c */ /* 0x000fe2000bf86270 */
[----:B------:R-:W-:Y:S01]  /*3b70*/  LDGSTS.E [R123+0x12008], desc[UR18][R80.64], P0 ;  /* 0x12008000507b7fae */ /* 0x000fe20008121852 */
[----:B------:R-:W-:Y:S01]  /*3b80*/  ISETP.NE.U32.AND P3, PT, R34, RZ, PT ;  /* 0x000000ff2200720c */ /* 0x000fe20003f65070 */
[----:B------:R-:W-:Y:S01]  /*3b90*/  IMAD.WIDE R84, R135, 0x4, R84 ;  /* 0x0000000487547825 */ /* 0x000fe200078e0254 */
[----:B------:R-:W-:-:S02]  /*3ba0*/  SEL R131, R131, RZ, P6 ;  /* 0x000000ff83837207 */ /* 0x000fc40003000000 */
[----:B------:R-:W-:Y:S02]  /*3bb0*/  PLOP3.LUT P6, PT, PT, PT, UP1, 0x80, 0x0 ;  /* 0x000000000000781c */ /* 0x000fe40003fcf018 */
[----:B------:R-:W-:Y:S02]  /*3bc0*/  SEL R34, RZ, 0x4, P4 ;  /* 0x00000004ff227807 */ /* 0x000fe40002000000 */
[----:B------:R-:W-:Y:S02]  /*3bd0*/  ISETP.GE.AND P4, PT, R89, UR8, PT ;  /* 0x0000000859007c0c */ /* 0x000fe4000bf86270 */
[----:B------:R-:W-:Y:S02]  /*3be0*/  ISETP.NE.U32.AND P0, PT, R131, RZ, PT ;  /* 0x000000ff8300720c */ /* 0x000fe40003f05070 */
[----:B------:R-:W-:Y:S01]  /*3bf0*/  SEL R34, R34, RZ, P6 ;  /* 0x000000ff22227207 */ /* 0x000fe20003000000 */
[----:B------:R-:W-:Y:S01]  /*3c00*/  LDGSTS.E [R125+0x12000], desc[UR18][R82.64], P3 ;  /* 0x12000000527d7fae */ /* 0x000fe20009921852 */
[----:B------:R-:W-:-:S02]  /*3c10*/  PLOP3.LUT P6, PT, PT, PT, UP1, 0x80, 0x0 ;  /* 0x000000000000781c */ /* 0x000fc40003fcf018 */
[----:B------:R-:W-:Y:S02]  /*3c20*/  SEL R131, RZ, 0x4, P4 ;  /* 0x00000004ff837807 */ /* 0x000fe40002000000 */
[----:B------:R-:W-:Y:S02]  /*3c30*/  ISETP.GE.AND P4, PT, R6, UR4, PT ;  /* 0x0000000406007c0c */ /* 0x000fe4000bf86270 */
[----:B------:R-:W-:Y:S02]  /*3c40*/  SEL R131, R131, RZ, P6 ;  /* 0x000000ff83837207 */ /* 0x000fe40003000000 */
[----:B------:R-:W-:Y:S01]  /*3c50*/  PLOP3.LUT P6, PT, PT, PT, UP0, 0x80, 0x0 ;  /* 0x000000000000781c */ /* 0x000fe20003fcf008 */
[----:B------:R-:W-:Y:S01]  /*3c60*/  LDGSTS.E [R125+0x12008], desc[UR18][R84.64], P0 ;  /* 0x12008000547d7fae */ /* 0x000fe20008121852 */
[----:B------:R-:W-:Y:S02]  /*3c70*/  SEL R133, RZ, 0x4, P4 ;  /* 0x00000004ff857807 */ /* 0x000fe40002000000 */
[----:B------:R-:W-:-:S02]  /*3c80*/  ISETP.GE.AND P4, PT, R8, UR4, PT ;  /* 0x0000000408007c0c */ /* 0x000fc4000bf86270 */
[----:B------:R-:W-:Y:S02]  /*3c90*/  SEL R133, R133, RZ, P6 ;  /* 0x000000ff85857207 */ /* 0x000fe40003000000 */
[----:B------:R-:W-:Y:S01]  /*3ca0*/  ISETP.NE.U32.AND P3, PT, R131, RZ, PT ;  /* 0x000000ff8300720c */ /* 0x000fe20003f65070 */
[----:B------:R-:W-:Y:S01]  /*3cb0*/  IMAD.U32 R131, RZ, RZ, UR12 ;  /* 0x0000000cff837e24 */ /* 0x000fe2000f8e00ff */
[----:B------:R-:W-:Y:S02]  /*3cc0*/  PLOP3.LUT P6, PT, PT, PT, UP0, 0x80, 0x0 ;  /* 0x000000000000781c */ /* 0x000fe40003fcf008 */
[----:B------:R-:W-:Y:S01]  /*3cd0*/  SEL R135, RZ, 0x4, P4 ;  /* 0x00000004ff877807 */ /* 0x000fe20002000000 */
[----:B------:R-:W-:Y:S01]  /*3ce0*/  IMAD.WIDE R86, R131, 0x4, R86 ;  /* 0x0000000483567825 */ /* 0x000fe200078e0256 */
[----:B------:R-:W-:Y:S02]  /*3cf0*/  ISETP.NE.U32.AND P0, PT, R133, RZ, PT ;  /* 0x000000ff8500720c */ /* 0x000fe40003f05070 */
[----:B------:R-:W-:Y:S01]  /*3d00*/  ISETP.NE.U32.AND P4, PT, R34, RZ, PT ;  /* 0x000000ff2200720c */ /* 0x000fe20003f85070 */
[----:B------:R-:W-:Y:S01]  /*3d10*/  IMAD.U32 R133, RZ, RZ, UR12 ;  /* 0x0000000cff857e24 */ /* 0x000fe2000f8e00ff */
[----:B------:R-:W-:Y:S01]  /*3d20*/  SEL R135, R135, RZ, P6 ;  /* 0x000000ff87877207 */ /* 0x000fe20003000000 */
[----:B------:R-:W-:-:S03]  /*3d30*/  IMAD.WIDE R180, R131, 0x4, R180 ;  /* 0x0000000483b47825 */ /* 0x000fc600078e02b4 */
[----:B------:R-:W-:Y:S01]  /*3d40*/  ISETP.NE.U32.AND P6, PT, R135, RZ, PT ;  /* 0x000000ff8700720c */ /* 0x000fe20003fc5070 */
[----:B------:R-:W-:-:S04]  /*3d50*/  IMAD.WIDE R184, R131, 0x4, R184 ;  /* 0x0000000483b87825 */ /* 0x000fc800078e02b8 */
        /* <DEDUP_REMOVED lines=12> */
[----:B------:R-:W-:Y:S02]  /*3e20*/  IMAD.U32 R131, RZ, RZ, UR29 ;  /* 0x0000001dff837e24 */ /* 0x000fe4000f8e00ff */
[----:B------:R-:W-:-:S04]  /*3e30*/  IMAD.WIDE R44, R133, 0x4, R44 ;  /* 0x00000004852c7825 */ /* 0x000fc800078e022c */
[----:B------:R-:W-:Y:S02]  /*3e40*/  IMAD.U32 R133, RZ, RZ, UR29 ;  /* 0x0000001dff857e24 */ /* 0x000fe4000f8e00ff */
[----:B------:R-:W-:Y:S02]  /*3e50*/  IMAD.U32 R135, RZ, RZ, UR12 ;  /* 0x0000000cff877e24 */ /* 0x000fe4000f8e00ff */
[----:B------:R-:W-:-:S04]  /*3e60*/  IMAD.WIDE R26, R131, 0x4, R26 ;  /* 0x00000004831a7825 */ /* 0x000fc800078e021a */
[----:B------:R-:W-:Y:S01]  /*3e70*/  IMAD.WIDE R24, R133, 0x4, R24 ;  /* 0x0000000485187825 */ /* 0x000fe200078e0218 */
[----:B------:R-:W-:Y:S01]  /*3e80*/  LDGSTS.E [R127+0x12000], desc[UR18][R26.64], P4 ;  /* 0x120000001a7f7fae */ /* 0x000fe2000a121852 */
[----:B------:R-:W-:Y:S02]  /*3e90*/  ISETP.GE.AND P4, PT, R9, UR4, PT ;  /* 0x0000000409007c0c */ /* 0x000fe4000bf86270 */
[C---:B------:R-:W-:Y:S01]  /*3ea0*/  IMAD.WIDE R96, R135.reuse, 0x4, R96 ;  /* 0x0000000487607825 */ /* 0x040fe200078e0260 */
[----:B------:R-:W-:Y:S01]  /*3eb0*/  LDGSTS.E [R127+0x12008], desc[UR18][R24.64], P3 ;  /* 0x12008000187f7fae */ /* 0x000fe20009921852 */
[----:B------:R-:W-:Y:S02]  /*3ec0*/  PLOP3.LUT P3, PT, PT, PT, UP0, 0x80, 0x0 ;  /* 0x000000000000781c */ /* 0x000fe40003f6f008 */
[----:B------:R-:W-:Y:S01]  /*3ed0*/  IMAD.WIDE R196, R135, 0x4, R196 ;  /* 0x0000000487c47825 */ /* 0x000fe200078e02c4 */
[----:B------:R-:W0:Y:S01]  /*3ee0*/  LDGDEPBAR ;  /* 0x00000000000079af */ /* 0x000e220000000000 */
[----:B------:R-:W-:-:S02]  /*3ef0*/  SEL R34, RZ, 0x4, P4 ;  /* 0x00000004ff227807 */ /* 0x000fc40002000000 */
[----:B------:R-:W-:Y:S01]  /*3f00*/  IMAD.U32 R131, RZ, RZ, UR12 ;  /* 0x0000000cff837e24 */ /* 0x000fe2000f8e00ff */
[----:B------:R-:W-:Y:S01]  /*3f10*/  LDGSTS.E [R129+0x4000], desc[UR18][R86.64], P1 ;  /* 0x0400000056817fae */ /* 0x000fe20008921852 */
[C---:B------:R-:W-:Y:S01]  /*3f20*/  IMAD.WIDE R38, R135.reuse, 0x4, R38 ;  /* 0x0000000487267825 */ /* 0x040fe200078e0226 */
[----:B------:R-:W-:Y:S02]  /*3f30*/  ISETP.GE.AND P4, PT, R10, UR4, PT ;  /* 0x000000040a007c0c */ /* 0x000fe4000bf86270 */
[----:B------:R-:W-:Y:S01]  /*3f40*/  LDGSTS.E [R129+0x4400], desc[UR18][R96.64], P1 ;  /* 0x0440000060817fae */ /* 0x000fe20008921852 */
[----:B------:R-:W-:Y:S01]  /*3f50*/  IMAD.U32 R133, RZ, RZ, UR12 ;  /* 0x0000000cff857e24 */ /* 0x000fe2000f8e00ff */
[----:B------:R-:W-:Y:S01]  /*3f60*/  SEL R34, R34, RZ, P3 ;  /* 0x000000ff22227207 */ /* 0x000fe20001800000 */
[----:B------:R-:W-:Y:S01]  /*3f70*/  IMAD.WIDE R46, R135, 0x4, R46 ;  /* 0x00000004872e7825 */ /* 0x000fe200078e022e */
[----:B------:R-:W-:Y:S01]  /*3f80*/  LDGSTS.E [R129+0x4800], desc[UR18][R180.64], P1 ;  /* 0x04800000b4817fae */ /* 0x000fe20008921852 */
[----:B------:R-:W-:-:S02]  /*3f90*/  PLOP3.LUT P3, PT, PT, PT, UP0, 0x80, 0x0 ;  /* 0x000000000000781c */ /* 0x000fc40003f6f008 */
[----:B------:R-:W-:Y:S01]  /*3fa0*/  IMAD.WIDE R50, R131, 0x4, R50 ;  /* 0x0000000483327825 */ /* 0x000fe200078e0232 */
[----:B------:R-:W-:Y:S01]  /*3fb0*/  LDGSTS.E [R129+0x4c00], desc[UR18][R184.64], P1 ;  /* 0x04c00000b8817fae */ /* 0x000fe20008921852 */
[----:B------:R-:W-:Y:S02]  /*3fc0*/  SEL R131, RZ, 0x4, P4 ;  /* 0x00000004ff837807 */ /* 0x000fe40002000000 */
[----:B------:R-:W-:Y:S01]  /*3fd0*/  IMAD.WIDE R54, R133, 0x4, R54 ;  /* 0x0000000485367825 */ /* 0x000fe200078e0236 */
[----:B------:R-:W-:Y:S01]  /*3fe0*/  LDGSTS.E [R129+0x5000], desc[UR18][R188.64], P1 ;  /* 0x05000000bc817fae */ /* 0x000fe20008921852 */
[----:B------:R-:W-:Y:S02]  /*3ff0*/  ISETP.GE.AND P4, PT, R11, UR4, PT ;  /* 0x000000040b007c0c */ /* 0x000fe4000bf86270 */
[----:B------:R-:W-:Y:S01]  /*4000*/  IMAD.WIDE R186, R135, 0x4, R186 ;  /* 0x0000000487ba7825 */ /* 0x000fe200078e02ba */
[----:B------:R-:W-:Y:S01]  /*4010*/  LDGSTS.E [R129+0x5400], desc[UR18][R192.64], P1 ;  /* 0x05400000c0817fae */ /* 0x000fe20008921852 */
[----:B------:R-:W-:-:S02]  /*4020*/  SEL R131, R131, RZ, P3 ;  /* 0x000000ff83837207 */ /* 0x000fc40001800000 */
[----:B------:R-:W-:Y:S01]  /*4030*/  IMAD.WIDE R206, R135, 0x4, R206 ;  /* 0x0000000487ce7825 */ /* 0x000fe200078e02ce */
[----:B------:R-:W-:Y:S01]  /*4040*/  LDGSTS.E [R129+0x5800], desc[UR18][R196.64], P1 ;  /* 0x05800000c4817fae */ /* 0x000fe20008921852 */
[----:B------:R-:W-:Y:S02]  /*4050*/  PLOP3.LUT P3, PT, PT, PT, UP0, 0x80, 0x0 ;  /* 0x000000000000781c */ /* 0x000fe40003f6f008 */
[----:B------:R-:W-:Y:S01]  /*4060*/  IMAD.WIDE R52, R133, 0x4, R52 ;  /* 0x0000000485347825 */ /* 0x000fe200078e0234 */
[----:B------:R-:W-:Y:S01]  /*4070*/  LDGSTS.E [R129+0x5c00], desc[UR18][R200.64], P1 ;  /* 0x05c00000c8817fae */ /* 0x000fe20008921852 */
[----:B------:R-:W-:Y:S02]  /*4080*/  SEL R133, RZ, 0x4, P4 ;  /* 0x00000004ff857807 */ /* 0x000fe40002000000 */
[----:B------:R-:W-:Y:S01]  /*4090*/  IMAD.WIDE R56, R135, 0x4, R56 ;  /* 0x0000000487387825 */ /* 0x000fe200078e0238 */
[----:B------:R-:W-:Y:S01]  /*40a0*/  LDGSTS.E [R129+0x6000], desc[UR18][R204.64], P1 ;  /* 0x06000000cc817fae */ /* 0x000fe20008921852 */
[----:B------:R-:W-:-:S02]  /*40b0*/  ISETP.GE.AND P4, PT, R12, UR4, PT ;  /* 0x000000040c007c0c */ /* 0x000fc4000bf86270 */
[----:B------:R-:W-:Y:S01]  /*40c0*/  SEL R133, R133, RZ, P3 ;  /* 0x000000ff85857207 */ /* 0x000fe20001800000 */
[----:B------:R-:W-:Y:S01]  /*40d0*/  LDGSTS.E [R129+0x6400], desc[UR18][R28.64], P1 ;  /* 0x064000001c817fae */ /* 0x000fe20008921852 */
[----:B------:R-:W-:Y:S02]  /*40e0*/  PLOP3.LUT P3, PT, PT, PT, UP0, 0x80, 0x0 ;  /* 0x000000000000781c */ /* 0x000fe40003f6f008 */
[----:B------:R-:W-:Y:S01]  /*40f0*/  SEL R135, RZ, 0x4, P4 ;  /* 0x00000004ff877807 */ /* 0x000fe20002000000 */
[----:B------:R-:W-:Y:S01]  /*4100*/  LDGSTS.E [R129+0x6800], desc[UR18][R32.64], P1 ;  /* 0x0680000020817fae */ /* 0x000fe20008921852 */
[----:B------:R-:W-:Y:S02]  /*4110*/  ISETP.NE.U32.AND P4, PT, R34, RZ, PT ;  /* 0x000000ff2200720c */ /* 0x000fe40003f85070 */
[----:B------:R-:W-:Y:S01]  /*4120*/  SEL R135, R135, RZ, P3 ;  /* 0x000000ff87877207 */ /* 0x000fe20001800000 */
[----:B------:R-:W-:Y:S01]  /*4130*/  LDGSTS.E [R129+0x6c00], desc[UR18][R38.64], P1 ;  /* 0x06c0000026817fae */ /* 0x000fe20008921852 */
[----:B------:R-:W-:Y:S01]  /*4140*/  ISETP.NE.U32.AND P3, PT, R133, RZ, PT ;  /* 0x000000ff8500720c */ /* 0x000fe20003f65070 */
[----:B------:R-:W-:-:S02]  /*4150*/  IMAD.U32 R133, RZ, RZ, UR29 ;  /* 0x0000001dff857e24 */ /* 0x000fc4000f8e00ff */
[----:B------:R-:W-:Y:S02]  /*4160*/  LDGSTS.E [R129+0x7000], desc[UR18][R42.64], P1 ;  /* 0x070000002a817fae */ /* 0x000fe40008921852 */
[----:B------:R-:W-:Y:S02]  /*4170*/  IMAD.WIDE R62, R133, 0x4, R62 ;  /* 0x00000004853e7825 */ /* 0x000fe400078e023e */
[----:B------:R-:W-:Y:S04]  /*4180*/  LDGSTS.E [R129+0x7400], desc[UR18][R46.64], P1 ;  /* 0x074000002e817fae */ /* 0x000fe80008921852 */
        /* <DEDUP_REMOVED lines=17> */
[----:B------:R-:W-:Y:S01]  /*42a0*/  LDGSTS.E [R35+0x7e00], desc[UR18][R56.64], P1 ;  /* 0x07e0000038237fae */ /* 0x000fe20008921852 */
[----:B------:R-:W-:Y:S01]  /*42b0*/  ISETP.NE.U32.AND P1, PT, R131, RZ, PT ;  /* 0x000000ff8300720c */ /* 0x000fe20003f25070 */
[----:B------:R-:W-:-:S02]  /*42c0*/  IMAD.U32 R131, RZ, RZ, UR29 ;  /* 0x0000001dff837e24 */ /* 0x000fc4000f8e00ff */
[----:B------:R-:W0:Y:S02]  /*42d0*/  LDGDEPBAR ;  /* 0x00000000000079af */ /* 0x000e240000000000 */
[----:B------:R-:W-:Y:S01]  /*42e0*/  IMAD.WIDE R60, R131, 0x4, R60 ;  /* 0x00000004833c7825 */ /* 0x000fe200078e023c */
[----:B------:R-:W-:Y:S06]  /*42f0*/  BAR.SYNC.DEFER_BLOCKING 0x0 ;  /* 0x0000000000007b1d */ /* 0x000fec0000010000 */
[----:B------:R-:W-:Y:S01]  /*4300*/  @!PT LDS RZ, [RZ] ;  /* 0x00000000fffff984 */ /* 0x000fe20000000800 */
[----:B------:R-:W-:Y:S01]  /*4310*/  @!PT LDS RZ, [RZ] ;  /* 0x00000000fffff984 */ /* 0x000fe20000000800 */
[----:B------:R-:W-:Y:S01]  /*4320*/  @!PT LDS RZ, [RZ] ;  /* 0x00000000fffff984 */ /* 0x000fe20000000800 */
[----:B------:R1:W-:Y:S01]  /*4330*/  LDGSTS.E [R113+0x14000], desc[UR18][R58.64], P2 ;  /* 0x140000003a717fae */ /* 0x0003e20009121852 */
[----:B------:R-:W-:Y:S01]  /*4340*/  ISETP.NE.U32.AND P2, PT, R135, RZ, PT ;  /* 0x000000ff8700720c */ /* 0x000fe20003f45070 */
[----:B------:R-:W-:-:S02]  /*4350*/  IMAD.U32 R135, RZ, RZ, UR29 ;  /* 0x0000001dff877e24 */ /* 0x000fc4000f8e00ff */
[----:B------:R2:W-:Y:S01]  /*4360*/  LDGSTS.E [R113+0x14008], desc[UR18][R60.64], P0 ;  /* 0x140080003c717fae */ /* 0x0005e20008121852 */
[----:B------:R-:W-:Y:S01]  /*4370*/  PLOP3.LUT P0, PT, PT, PT, UP0, 0x80, 0x0 ;  /* 0x000000000000781c */ /* 0x000fe20003f0f008 */
[----:B------:R-:W-:Y:S02]  /*4380*/  IMAD.WIDE R64, R135, 0x4, R64 ;  /* 0x0000000487407825 */ /* 0x000fe400078e0240 */
[----:B------:R3:W-:Y:S01]  /*4390*/  LDGSTS.E [R115+0x14000], desc[UR18][R62.64], P6 ;  /* 0x140000003e737fae */ /* 0x0007e2000b121852 */
[----:B------:R-:W-:-:S03]  /*43a0*/  ISETP.GE.AND P6, PT, R15, UR4, PT ;  /* 0x000000040f007c0c */ /* 0x000fc6000bfc6270 */
[----:B------:R4:W-:Y:S01]  /*43b0*/  LDGSTS.E [R115+0x14008], desc[UR18][R64.64], P4 ;  /* 0x1400800040737fae */ /* 0x0009e2000a121852 */
[----:B------:R-:W-:Y:S02]  /*43c0*/  ISETP.GE.AND P4, PT, R13, UR4, PT ;  /* 0x000000040d007c0c */ /* 0x000fe4000bf86270 */
[----:B-1----:R-:W-:Y:S01]  /*43d0*/  SEL R59, RZ, 0x4, P6 ;  /* 0x00000004ff3b7807 */ /* 0x002fe20003000000 */
[----:B------:R1:W-:Y:S01]  /*43e0*/  LDGSTS.E [R117+0x14000], desc[UR18][R66.64], P1 ;  /* 0x1400000042757fae */ /* 0x0003e20008921852 */
[----:B------:R-:W-:Y:S01]  /*43f0*/  ISETP.GE.AND P1, PT, R14, UR4, PT ;  /* 0x000000040e007c0c */ /* 0x000fe2000bf26270 */
[----:B--2---:R-:W-:Y:S01]  /*4400*/  IMAD.U32 R61, RZ, RZ, UR29 ;  /* 0x0000001dff3d7e24 */ /* 0x004fe2000f8e00ff */
[----:B------:R-:W-:Y:S01]  /*4410*/  SEL R34, RZ, 0x4, P4 ;  /* 0x00000004ff227807 */ /* 0x000fe20002000000 */
[----:B---3--:R-:W-:Y:S01]  /*4420*/  IMAD.U32 R63, RZ, RZ, UR29 ;  /* 0x0000001dff3f7e24 */ /* 0x008fe2000f8e00ff */
[----:B------:R-:W-:Y:S01]  /*4430*/  PLOP3.LUT P4, PT, PT, PT, UP0, 0x80, 0x0 ;  /* 0x000000000000781c */ /* 0x000fe20003f8f008 */
[----:B------:R-:W-:Y:S01]  /*4440*/  IMAD.WIDE R72, R61, 0x4, R72 ;  /* 0x000000043d487825 */ /* 0x000fe200078e0248 */
[----:B------:R-:W-:Y:S01]  /*4450*/  SEL R58, RZ, 0x4, P1 ;  /* 0x00000004ff3a7807 */ /* 0x000fe20000800000 */
[----:B------:R2:W-:Y:S01]  /*4460*/  LDGSTS.E [R117+0x14008], desc[UR18][R68.64], P3 ;  /* 0x1400800044757fae */ /* 0x0005e20009921852 */
[----:B------:R-:W-:Y:S01]  /*4470*/  SEL R34, R34, RZ, P0 ;  /* 0x000000ff22227207 */ /* 0x000fe20000000000 */
[----:B----4-:R-:W-:Y:S01]  /*4480*/  IMAD.U32 R65, RZ, RZ, UR29 ;  /* 0x0000001dff417e24 */ /* 0x010fe2000f8e00ff */
[----:B------:R-:W-:Y:S01]  /*4490*/  PLOP3.LUT P0, PT, PT, PT, UP0, 0x80, 0x0 ;  /* 0x000000000000781c */ /* 0x000fe20003f0f008 */
[----:B------:R-:W-:Y:S01]  /*44a0*/  IMAD.WIDE R74, R63, 0x4, R74 ;  /* 0x000000043f4a7825 */ /* 0x000fe200078e024a */
[----:B------:R-:W-:-:S02]  /*44b0*/  ISETP.GE.AND P1, PT, R18, UR4, PT ;  /* 0x0000000412007c0c */ /* 0x000fc4000bf26270 */
[----:B------:R-:W-:Y:S01]  /*44c0*/  SEL R58, R58, RZ, P4 ;  /* 0x000000ff3a3a7207 */ /* 0x000fe20002000000 */
[----:B------:R-:W-:Y:S01]  /*44d0*/  IMAD.WIDE R76, R65, 0x4, R76 ;  /* 0x00000004414c7825 */ /* 0x000fe200078e024c */
[----:B------:R-:W-:Y:S02]  /*44e0*/  SEL R59, R59, RZ, P0 ;  /* 0x000000ff3b3b7207 */ /* 0x000fe40000000000 */
[----:B------:R-:W-:Y:S01]  /*44f0*/  PLOP3.LUT P4, PT, PT, PT, UP0, 0x80, 0x0 ;  /* 0x000000000000781c */ /* 0x000fe20003f8f008 */
[----:B------:R-:W-:Y:S01]  /*4500*/  IMAD.U32 R61, RZ, RZ, UR12 ;  /* 0x0000000cff3d7e24 */ /* 0x000fe2000f8e00ff */
[----:B------:R-:W-:Y:S01]  /*4510*/  SEL R60, RZ, 0x4, P1 ;  /* 0x00000004ff3c7807 */ /* 0x000fe20000800000 */
[----:B------:R-:W-:Y:S01]  /*4520*/  IMAD.U32 R63, RZ, RZ, UR12 ;  /* 0x0000000cff3f7e24 */ /* 0x000fe2000f8e00ff */
[----:B------:R-:W-:Y:S01]  /*4530*/  ISETP.NE.U32.AND P1, PT, R34, RZ, PT ;  /* 0x000000ff2200720c */ /* 0x000fe20003f25070 */
[----:B------:R-:W-:Y:S01]  /*4540*/  IMAD.U32 R65, RZ, RZ, UR12 ;  /* 0x0000000cff417e24 */ /* 0x000fe2000f8e00ff */
[----:B------:R-:W-:Y:S01]  /*4550*/  ISETP.NE.U32.AND P0, PT, R58, RZ, PT ;  /* 0x000000ff3a00720c */ /* 0x000fe20003f05070 */
[----:B-1----:R-:W-:Y:S01]  /*4560*/  IMAD.U32 R67, RZ, RZ, UR12 ;  /* 0x0000000cff437e24 */ /* 0x002fe2000f8e00ff */
[----:B------:R-:W-:Y:S01]  /*4570*/  ISETP.NE.U32.AND P6, PT, R59, RZ, PT ;  /* 0x000000ff3b00720c */ /* 0x000fe20003fc5070 */
[----:B------:R-:W-:Y:S01]  /*4580*/  IMAD.U32 R59, RZ, RZ, UR29 ;  /* 0x0000001dff3b7e24 */ /* 0x000fe2000f8e00ff */
[----:B------:R-:W-:Y:S01]  /*4590*/  SEL R60, R60, RZ, P4 ;  /* 0x000000ff3c3c7207 */ /* 0x000fe20002000000 */
[----:B------:R-:W-:Y:S01]  /*45a0*/  IMAD.WIDE R86, R61, 0x4, R86 ;  /* 0x000000043d567825 */ /* 0x000fe200078e0256 */
[----:B------:R-:W-:-:S02]  /*45b0*/  ISETP.GE.AND P4, PT, R19, UR4, PT ;  /* 0x0000000413007c0c */ /* 0x000fc4000bf86270 */
[----:B--2---:R-:W-:Y:S02]  /*45c0*/  CS2R R68, SRZ ;  /* 0x0000000000447805 */ /* 0x004fe4000001ff00 */
[----:B------:R-:W-:Y:S01]  /*45d0*/  ISETP.NE.U32.AND P3, PT, R60, RZ, PT ;  /* 0x000000ff3c00720c */ /* 0x000fe20003f65070 */
[----:B------:R-:W-:Y:S01]  /*45e0*/  IMAD.WIDE R70, R59, 0x4, R70 ;  /* 0x000000043b467825 */ /* 0x000fe200078e0246 */
[----:B------:R-:W-:Y:S02]  /*45f0*/  SEL R34, RZ, 0x4, P4 ;  /* 0x00000004ff227807 */ /* 0x000fe40002000000 */
[----:B------:R-:W-:Y:S01]  /*4600*/  PLOP3.LUT P4, PT, PT, PT, UP0, 0x80, 0x0 ;  /* 0x000000000000781c */ /* 0x000fe20003f8f008 */
[----:B------:R-:W-:Y:S01]  /*4610*/  IMAD.WIDE R188, R61, 0x4, R188 ;  /* 0x000000043dbc7825 */ /* 0x000fe200078e02bc */
[----:B------:R1:W-:Y:S01]  /*4620*/  LDGSTS.E [R119+0x14000], desc[UR18][R70.64], P2 ;  /* 0x1400000046777fae */ /* 0x0003e20009121852 */
[----:B------:R-:W-:Y:S02]  /*4630*/  ISETP.GE.AND P2, PT, R20, UR4, PT ;  /* 0x0000000414007c0c */ /* 0x000fe4000bf46270 */
[----:B------:R-:W-:Y:S01]  /*4640*/  SEL R34, R34, RZ, P4 ;  /* 0x000000ff22227207 */ /* 0x000fe20002000000 */
[----:B------:R2:W-:Y:S01]  /*4650*/  LDGSTS.E [R119+0x14008], desc[UR18][R72.64], P1 ;  /* 0x1400800048777fae */ /* 0x0005e20008921852 */
[----:B------:R-:W-:Y:S01]  /*4660*/  ISETP.GE.AND P1, PT, R21, UR4, PT ;  /* 0x0000000415007c0c */ /* 0x000fe2000bf26270 */
[C---:B------:R-:W-:Y:S01]  /*4670*/  IMAD.WIDE R28, R61.reuse, 0x4, R28 ;  /* 0x000000043d1c7825 */ /* 0x040fe200078e021c */
[----:B------:R-:W-:Y:S01]  /*4680*/  ISETP.NE.U32.AND P4, PT, R34, RZ, PT ;  /* 0x000000ff2200720c */ /* 0x000fe20003f85070 */
[----:B------:R3:W-:Y:S01]  /*4690*/  LDGSTS.E [R121+0x14000], desc[UR18][R74.64], P0 ;  /* 0x140000004a797fae */ /* 0x0007e20008121852 */
[----:B------:R-:W-:Y:S01]  /*46a0*/  PLOP3.LUT P0, PT, PT, PT, UP0, 0x80, 0x0 ;  /* 0x000000000000781c */ /* 0x000fe20003f0f008 */
[C---:B------:R-:W-:Y:S01]  /*46b0*/  IMAD.WIDE R178, R61.reuse, 0x4, R178 ;  /* 0x000000043db27825 */ /* 0x040fe200078e02b2 */
[----:B------:R-:W-:Y:S01]  /*46c0*/  SEL R34, RZ, 0x4, P2 ;  /* 0x00000004ff227807 */ /* 0x000fe20001000000 */
[----:B------:R4:W-:Y:S01]  /*46d0*/  LDGSTS.E [R121+0x14008], desc[UR18][R76.64], P6 ;  /* 0x140080004c797fae */ /* 0x0009e2000b121852 */
[----:B------:R-:W-:Y:S01]  /*46e0*/  ISETP.GE.AND P6, PT, R88, UR4, PT ;  /* 0x0000000458007c0c */ /* 0x000fe2000bfc6270 */
[----:B------:R-:W-:Y:S01]  /*46f0*/  IMAD.WIDE R186, R61, 0x4, R186 ;  /* 0x000000043dba7825 */ /* 0x000fe200078e02ba */
[----:B------:R-:W-:-:S02]  /*4700*/  SEL R58, RZ, 0x4, P1 ;  /* 0x00000004ff3a7807 */ /* 0x000fc40000800000 */
[----:B-1----:R-:W-:Y:S02]  /*4710*/  CS2R R70, SRZ ;  /* 0x0000000000467805 */ /* 0x002fe4000001ff00 */
[----:B------:R-:W-:Y:S01]  /*4720*/  PLOP3.LUT P1, PT, PT, PT, UP0, 0x80, 0x0 ;  /* 0x000000000000781c */ /* 0x000fe20003f2f008 */
[C---:B------:R-:W-:Y:S01]  /*4730*/  IMAD.WIDE R206, R61.reuse, 0x4, R206 ;  /* 0x000000043dce7825 */ /* 0x040fe200078e02ce */
[----:B------:R-:W-:Y:S02]  /*4740*/  SEL R59, RZ, 0x4, P6 ;  /* 0x00000004ff3b7807 */ /* 0x000fe40003000000 */
[----:B--2---:R-:W-:Y:S02]  /*4750*/  CS2R R72, SRZ ;  /* 0x0000000000487805 */ /* 0x004fe4000001ff00 */
[----:B------:R-:W-:Y:S01]  /*4760*/  PLOP3.LUT P2, PT, PT, PT, UP0, 0x80, 0x0 ;  /* 0x000000000000781c */ /* 0x000fe20003f4f008 */
[----:B------:R-:W-:Y:S01]  /*4770*/  IMAD.WIDE R44, R61, 0x4, R44 ;  /* 0x000000043d2c7825 */ /* 0x000fe200078e022c */
[----:B------:R-:W-:-:S02]  /*4780*/  SEL R34, R34, RZ, P0 ;  /* 0x000000ff22227207 */ /* 0x000fc40000000000 */
[----:B---3--:R-:W-:Y:S02]  /*4790*/  CS2R R74, SRZ ;  /* 0x00000000004a7805 */ /* 0x008fe4000001ff00 */
[----:B------:R-:W-:Y:S01]  /*47a0*/  ISETP.GE.AND P0, PT, R89, UR4, PT ;  /* 0x0000000459007c0c */ /* 0x000fe2000bf06270 */
[----:B------:R-:W-:Y:S01]  /*47b0*/  IMAD.WIDE R96, R63, 0x4, R96 ;  /* 0x000000043f607825 */ /* 0x000fe200078e0260 */
[----:B------:R-:W-:Y:S02]  /*47c0*/  SEL R59, R59, RZ, P1 ;  /* 0x000000ff3b3b7207 */ /* 0x000fe40000800000 */
[----:B----4-:R-:W-:Y:S02]  /*47d0*/  CS2R R76, SRZ ;  /* 0x00000000004c7805 */ /* 0x010fe4000001ff00 */
[----:B------:R-:W-:Y:S01]  /*47e0*/  SEL R58, R58, RZ, P2 ;  /* 0x000000ff3a3a7207 */ /* 0x000fe20001000000 */
[----:B------:R-:W-:Y:S01]  /*47f0*/  IMAD.WIDE R192, R63, 0x4, R192 ;  /* 0x000000043fc07825 */ /* 0x000fe200078e02c0 */
[----:B------:R-:W-:-:S02]  /*4800*/  ISETP.NE.U32.AND P2, PT, R34, RZ, PT ;  /* 0x000000ff2200720c */ /* 0x000fc40003f45070 */
[----:B------:R-:W-:Y:S01]  /*4810*/  PLOP3.LUT P6, PT, PT, PT, UP0, 0x80, 0x0 ;  /* 0x000000000000781c */ /* 0x000fe20003fcf008 */
[----:B------:R-:W-:Y:S01]  /*4820*/  IMAD.WIDE R32, R63, 0x4, R32 ;  /* 0x000000043f207825 */ /* 0x000fe200078e0220 */
[----:B------:R-:W-:Y:S01]  /*4830*/  SEL R34, RZ, 0x4, P0 ;  /* 0x00000004ff227807 */ /* 0x000fe20000000000 */
[----:B------:R-:W-:Y:S01]  /*4840*/  UISETP.GE.AND UP0, UPT, UR5, 0x20, UPT ;  /* 0x000000200500788c */ /* 0x000fe2000bf06270 */
[----:B------:R-:W-:Y:S01]  /*4850*/  ISETP.NE.U32.AND P1, PT, R59, RZ, PT ;  /* 0x000000ff3b00720c */ /* 0x000fe20003f25070 */
[----:B------:R-:W-:Y:S01]  /*4860*/  IMAD.U32 R59, RZ, RZ, UR12 ;  /* 0x0000000cff3b7e24 */ /* 0x000fe2000f8e00ff */
[----:B------:R-:W-:Y:S01]  /*4870*/  SEL R34, R34, RZ, P6 ;  /* 0x000000ff22227207 */ /* 0x000fe20003000000 */
[----:B------:R-:W-:Y:S01]  /*4880*/  IMAD.WIDE R46, R63, 0x4, R46 ;  /* 0x000000043f2e7825 */ /* 0x000fe200078e022e */
[----:B------:R-:W-:Y:S02]  /*4890*/  ISETP.NE.U32.AND P0, PT, R58, RZ, PT ;  /* 0x000000ff3a00720c */ /* 0x000fe40003f05070 */
[----:B------:R-:W-:Y:S01]  /*48a0*/  ISETP.NE.U32.AND P6, PT, R34, RZ, PT ;  /* 0x000000ff2200720c */ /* 0x000fe20003fc5070 */
[----:B------:R-:W-:-:S04]  /*48b0*/  IMAD.WIDE R184, R59, 0x4, R184 ;  /* 0x000000043bb87825 */ /* 0x000fc800078e02b8 */
[----:B------:R-:W-:-:S04]  /*48c0*/  IMAD.WIDE R204, R59, 0x4, R204 ;  /* 0x000000043bcc7825 */ /* 0x000fc800078e02cc */
[----:B------:R-:W-:-:S04]  /*48d0*/  IMAD.WIDE R94, R59, 0x4, R94 ;  /* 0x000000043b5e7825 */ /* 0x000fc800078e025e */
[----:B------:R-:W-:-:S04]  /*48e0*/  IMAD.WIDE R182, R59, 0x4, R182 ;  /* 0x000000043bb67825 */ /* 0x000fc800078e02b6 */
[----:B------:R-:W-:-:S04]  /*48f0*/  IMAD.WIDE R202, R59, 0x4, R202 ;  /* 0x000000043bca7825 */ /* 0x000fc800078e02ca */
[----:B------:R-:W-:Y:S02]  /*4900*/  IMAD.U32 R59, RZ, RZ, UR29 ;  /* 0x0000001dff3b7e24 */ /* 0x000fe4000f8e00ff */
[----:B------:R-:W-:-:S04]  /*4910*/  IMAD.WIDE R190, R63, 0x4, R190 ;  /* 0x000000043fbe7825 */ /* 0x000fc800078e02be */
[----:B------:R-:W-:-:S04]  /*4920*/  IMAD.WIDE R30, R63, 0x4, R30 ;  /* 0x000000043f1e7825 */ /* 0x000fc800078e021e */
[----:B------:R-:W-:-:S04]  /*4930*/  IMAD.WIDE R48, R63, 0x4, R48 ;  /* 0x000000043f307825 */ /* 0x000fc800078e0230 */
[----:B------:R-:W-:Y:S02]  /*4940*/  IMAD.U32 R61, RZ, RZ, UR29 ;  /* 0x0000001dff3d7e24 */ /* 0x000fe4000f8e00ff */
        /* <DEDUP_REMOVED lines=15> */
[----:B------:R-:W-:Y:S01]  /*4a40*/  IMAD.U32 R65, RZ, RZ, UR29 ;  /* 0x0000001dff417e24 */ /* 0x000fe2000f8e00ff */
[----:B------:R1:W-:Y:S01]  /*4a50*/  LDGSTS.E [R123+0x14000], desc[UR18][R78.64], P3 ;  /* 0x140000004e7b7fae */ /* 0x0003e20009921852 */
[----:B------:R-:W-:Y:S02]  /*4a60*/  IMAD.U32 R67, RZ, RZ, UR29 ;  /* 0x0000001dff437e24 */ /* 0x000fe4000f8e00ff */
[----:B------:R-:W-:Y:S01]  /*4a70*/  IMAD.WIDE R80, R59, 0x4, R80 ;  /* 0x000000043b507825 */ /* 0x000fe200078e0250 */
[----:B------:R-:W-:-:S03]  /*4a80*/  CS2R R58, SRZ ;  /* 0x00000000003a7805 */ /* 0x000fc6000001ff00 */
[----:B------:R-:W-:Y:S01]  /*4a90*/  IMAD.WIDE R82, R61, 0x4, R82 ;  /* 0x000000043d527825 */ /* 0x000fe200078e0252 */
[----:B------:R2:W-:Y:S01]  /*4aa0*/  LDGSTS.E [R123+0x14008], desc[UR18][R80.64], P4 ;  /* 0x14008000507b7fae */ /* 0x0005e2000a121852 */
[----:B------:R-:W-:Y:S02]  /*4ab0*/  CS2R R60, SRZ ;  /* 0x00000000003c7805 */ /* 0x000fe4000001ff00 */
[----:B------:R-:W-:Y:S01]  /*4ac0*/  IMAD.WIDE R84, R63, 0x4, R84 ;  /* 0x000000043f547825 */ /* 0x000fe200078e0254 */
[----:B------:R3:W-:Y:S01]  /*4ad0*/  LDGSTS.E [R125+0x14000], desc[UR18][R82.64], P2 ;  /* 0x14000000527d7fae */ /* 0x0007e20009121852 */
[----:B------:R-:W-:Y:S02]  /*4ae0*/  CS2R R62, SRZ ;  /* 0x00000000003e7805 */ /* 0x000fe4000001ff00 */
[----:B-1----:R-:W-:Y:S01]  /*4af0*/  CS2R R78, SRZ ;  /* 0x00000000004e7805 */ /* 0x002fe2000001ff00 */
[----:B------:R-:W-:Y:S01]  /*4b00*/  IMAD.WIDE R26, R65, 0x4, R26 ;  /* 0x00000004411a7825 */ /* 0x000fe200078e021a */
[----:B------:R1:W-:Y:S01]  /*4b10*/  LDGSTS.E [R125+0x14008], desc[UR18][R84.64], P0 ;  /* 0x14008000547d7fae */ /* 0x0003e20008121852 */
[----:B------:R-:W-:-:S02]  /*4b20*/  PLOP3.LUT P0, PT, PT, PT, UP0, 0x40, 0x0 ;  /* 0x000000000000781c */ /* 0x000fc40003f0e808 */
[----:B------:R-:W-:Y:S01]  /*4b30*/  CS2R R64, SRZ ;  /* 0x0000000000407805 */ /* 0x000fe2000001ff00 */
[----:B------:R-:W-:Y:S01]  /*4b40*/  IMAD.WIDE R24, R67, 0x4, R24 ;  /* 0x0000000443187825 */ /* 0x000fe200078e0218 */
[----:B------:R4:W-:Y:S01]  /*4b50*/  LDGSTS.E [R127+0x14000], desc[UR18][R26.64], P1 ;  /* 0x140000001a7f7fae */ /* 0x0009e20008921852 */
[----:B------:R-:W-:Y:S02]  /*4b60*/  CS2R R66, SRZ ;  /* 0x0000000000427805 */ /* 0x000fe4000001ff00 */
[----:B--2---:R-:W-:Y:S01]  /*4b70*/  CS2R R80, SRZ ;  /* 0x0000000000507805 */ /* 0x004fe2000001ff00 */
[----:B------:R2:W-:Y:S01]  /*4b80*/  LDGSTS.E [R127+0x14008], desc[UR18][R24.64], P6 ;  /* 0x14008000187f7fae */ /* 0x0005e2000b121852 */
[----:B---3--:R-:W-:-:S03]  /*4b90*/  CS2R R82, SRZ ;  /* 0x0000000000527805 */ /* 0x008fc6000001ff00 */
[----:B------:R-:W0:Y:S01]  /*4ba0*/  LDGDEPBAR ;  /* 0x00000000000079af */ /* 0x000e220000000000 */
[----:B-1----:R-:W-:-:S03]  /*4bb0*/  CS2R R84, SRZ ;  /* 0x0000000000547805 */ /* 0x002fc6000001ff00 */
[----:B------:R1:W-:Y:S01]  /*4bc0*/  LDGSTS.E [R129+0x8000], desc[UR18][R86.64], P5 ;  /* 0x0800000056817fae */ /* 0x0003e2000a921852 */
[----:B----4-:R-:W-:-:S03]  /*4bd0*/  CS2R R26, SRZ ;  /* 0x00000000001a7805 */ /* 0x010fc6000001ff00 */
[----:B------:R-:W-:Y:S01]  /*4be0*/  LDGSTS.E [R129+0x8400], desc[UR18][R96.64], P5 ;  /* 0x0840000060817fae */ /* 0x000fe2000a921852 */
[----:B--2---:R-:W-:-:S03]  /*4bf0*/  CS2R R24, SRZ ;  /* 0x0000000000187805 */ /* 0x004fc6000001ff00 */
[----:B------:R-:W-:Y:S04]  /*4c00*/  LDGSTS.E [R129+0x8800], desc[UR18][R180.64], P5 ;  /* 0x08800000b4817fae */ /* 0x000fe8000a921852 */
[----:B------:R-:W-:Y:S01]  /*4c10*/  LDGSTS.E [R129+0x8c00], desc[UR18][R184.64], P5 ;  /* 0x08c00000b8817fae */ /* 0x000fe2000a921852 */
[----:B-1----:R-:W-:-:S03]  /*4c20*/  CS2R R86, SRZ ;  /* 0x0000000000567805 */ /* 0x002fc6000001ff00 */
[----:B------:R-:W-:Y:S04]  /*4c30*/  LDGSTS.E [R129+0x9000], desc[UR18][R188.64], P5 ;  /* 0x09000000bc817fae */ /* 0x000fe8000a921852 */
[----:B------:R-:W-:Y:S04]  /*4c40*/  LDGSTS.E [R129+0x9400], desc[UR18][R192.64], P5 ;  /* 0x09400000c0817fae */ /* 0x000fe8000a921852 */
[----:B------:R-:W-:Y:S04]  /*4c50*/  LDGSTS.E [R129+0x9800], desc[UR18][R196.64], P5 ;  /* 0x09800000c4817fae */ /* 0x000fe8000a921852 */
[----:B------:R-:W-:Y:S04]  /*4c60*/  LDGSTS.E [R129+0x9c00], desc[UR18][R200.64], P5 ;  /* 0x09c00000c8817fae */ /* 0x000fe8000a921852 */
[----:B------:R-:W-:Y:S04]  /*4c70*/  LDGSTS.E [R129+0xa000], desc[UR18][R204.64], P5 ;  /* 0x0a000000cc817fae */ /* 0x000fe8000a921852 */
[----:B------:R1:W-:Y:S04]  /*4c80*/  LDGSTS.E [R129+0xa400], desc[UR18][R28.64], P5 ;  /* 0x0a4000001c817fae */ /* 0x0003e8000a921852 */
[----:B------:R2:W-:Y:S04]  /*4c90*/  LDGSTS.E [R129+0xa800], desc[UR18][R32.64], P5 ;  /* 0x0a80000020817fae */ /* 0x0005e8000a921852 */
[----:B------:R3:W-:Y:S04]  /*4ca0*/  LDGSTS.E [R129+0xac00], desc[UR18][R38.64], P5 ;  /* 0x0ac0000026817fae */ /* 0x0007e8000a921852 */
[----:B------:R4:W-:Y:S01]  /*4cb0*/  LDGSTS.E [R129+0xb000], desc[UR18][R42.64], P5 ;  /* 0x0b0000002a817fae */ /* 0x0009e2000a921852 */
[----:B-1----:R-:W-:-:S03]  /*4cc0*/  CS2R R28, SRZ ;  /* 0x00000000001c7805 */ /* 0x002fc6000001ff00 */
[----:B------:R1:W-:Y:S01]  /*4cd0*/  LDGSTS.E [R129+0xb400], desc[UR18][R46.64], P5 ;  /* 0x0b4000002e817fae */ /* 0x0003e2000a921852 */
[----:B--2---:R-:W-:-:S03]  /*4ce0*/  CS2R R32, SRZ ;  /* 0x0000000000207805 */ /* 0x004fc6000001ff00 */
[----:B------:R2:W-:Y:S01]  /*4cf0*/  LDGSTS.E [R129+0xb800], desc[UR18][R50.64], P5 ;  /* 0x0b80000032817fae */ /* 0x0005e2000a921852 */
[----:B---3--:R-:W-:-:S03]  /*4d00*/  CS2R R38, SRZ ;  /* 0x0000000000267805 */ /* 0x008fc6000001ff00 */
[----:B------:R3:W-:Y:S01]  /*4d10*/  LDGSTS.E [R129+0xbc00], desc[UR18][R54.64], P5 ;  /* 0x0bc0000036817fae */ /* 0x0007e2000a921852 */
[----:B----4-:R-:W-:-:S03]  /*4d20*/  CS2R R42, SRZ ;  /* 0x00000000002a7805 */ /* 0x010fc6000001ff00 */
[----:B------:R4:W-:Y:S01]  /*4d30*/  LDGSTS.E [R35+0x8200], desc[UR18][R94.64], P5 ;  /* 0x082000005e237fae */ /* 0x0009e2000a921852 */
[----:B-1----:R-:W-:-:S03]  /*4d40*/  CS2R R46, SRZ ;  /* 0x00000000002e7805 */ /* 0x002fc6000001ff00 */
[----:B------:R-:W-:Y:S01]  /*4d50*/  LDGSTS.E [R35+0x8600], desc[UR18][R178.64], P5 ;  /* 0x08600000b2237fae */ /* 0x000fe2000a921852 */
[----:B--2---:R-:W-:-:S03]  /*4d60*/  CS2R R50, SRZ ;  /* 0x0000000000327805 */ /* 0x004fc6000001ff00 */
[----:B------:R-:W-:Y:S01]  /*4d70*/  LDGSTS.E [R35+0x8a00], desc[UR18][R182.64], P5 ;  /* 0x08a00000b6237fae */ /* 0x000fe2000a921852 */
[----:B---3--:R-:W-:Y:S01]  /*4d80*/  CS2R R54, SRZ ;  /* 0x0000000000367805 */ /* 0x008fe2000001ff00 */
[----:B----4-:R-:W1:Y:S02]  /*4d90*/  S2R R94, SR_TID.X ;  /* 0x00000000005e7919 */ /* 0x010e640000002100 */
[----:B------:R-:W-:Y:S04]  /*4da0*/  LDGSTS.E [R35+0x8e00], desc[UR18][R186.64], P5 ;  /* 0x08e00000ba237fae */ /* 0x000fe8000a921852 */
[----:B------:R-:W-:Y:S04]  /*4db0*/  LDGSTS.E [R35+0x9200], desc[UR18][R190.64], P5 ;  /* 0x09200000be237fae */ /* 0x000fe8000a921852 */
[----:B------:R-:W-:Y:S04]  /*4dc0*/  LDGSTS.E [R35+0x9600], desc[UR18][R194.64], P5 ;  /* 0x09600000c2237fae */ /* 0x000fe8000a921852 */
[----:B------:R-:W-:Y:S04]  /*4dd0*/  LDGSTS.E [R35+0x9a00], desc[UR18][R198.64], P5 ;  /* 0x09a00000c6237fae */ /* 0x000fe8000a921852 */
[----:B------:R-:W-:Y:S04]  /*4de0*/  LDGSTS.E [R35+0x9e00], desc[UR18][R202.64], P5 ;  /* 0x09e00000ca237fae */ /* 0x000fe8000a921852 */
[----:B------:R-:W-:Y:S04]  /*4df0*/  LDGSTS.E [R35+0xa200], desc[UR18][R206.64], P5 ;  /* 0x0a200000ce237fae */ /* 0x000fe8000a921852 */
[----:B------:R2:W-:Y:S04]  /*4e00*/  LDGSTS.E [R35+0xa600], desc[UR18][R30.64], P5 ;  /* 0x0a6000001e237fae */ /* 0x0005e8000a921852 */
[----:B------:R3:W-:Y:S01]  /*4e10*/  LDGSTS.E [R35+0xaa00], desc[UR18][R36.64], P5 ;  /* 0x0aa0000024237fae */ /* 0x0007e2000a921852 */
[----:B-1----:R-:W-:-:S02]  /*4e20*/  IMAD.SHL.U32 R96, R94, 0x8, RZ ;  /* 0x000000085e607824 */ /* 0x002fc400078e00ff */
[C---:B------:R-:W-:Y:S01]  /*4e30*/  IMAD.SHL.U32 R97, R94.reuse, 0x80, RZ ;  /* 0x000000805e617824 */ /* 0x040fe200078e00ff */
[----:B------:R1:W-:Y:S01]  /*4e40*/  LDGSTS.E [R35+0xae00], desc[UR18][R40.64], P5 ;  /* 0x0ae0000028237fae */ /* 0x0003e2000a921852 */
[----:B------:R-:W-:Y:S01]  /*4e50*/  IMAD.SHL.U32 R95, R94, 0x10, RZ ;  /* 0x000000105e5f7824 */ /* 0x000fe200078e00ff */
[----:B------:R-:W-:Y:S02]  /*4e60*/  LOP3.LUT R96, R96, 0x380, RZ, 0xc0, !PT ;  /* 0x0000038060607812 */ /* 0x000fe400078ec0ff */
[----:B------:R4:W-:Y:S01]  /*4e70*/  LDGSTS.E [R35+0xb200], desc[UR18][R44.64], P5 ;  /* 0x0b2000002c237fae */ /* 0x0009e2000a921852 */
[----:B--2---:R-:W-:Y:S02]  /*4e80*/  CS2R R30, SRZ ;  /* 0x00000000001e7805 */ /* 0x004fe4000001ff00 */
[----:B------:R-:W-:Y:S01]  /*4e90*/  LOP3.LUT R97, R97, 0x400, RZ, 0xc0, !PT ;  /* 0x0000040061617812 */ /* 0x000fe200078ec0ff */
[----:B------:R2:W-:Y:S01]  /*4ea0*/  LDGSTS.E [R35+0xb600], desc[UR18][R48.64], P5 ;  /* 0x0b60000030237fae */ /* 0x0005e2000a921852 */
[----:B---3--:R-:W-:-:S03]  /*4eb0*/  CS2R R36, SRZ ;  /* 0x0000000000247805 */ /* 0x008fc6000001ff00 */
[----:B------:R3:W-:Y:S01]  /*4ec0*/  LDGSTS.E [R35+0xba00], desc[UR18][R52.64], P5 ;  /* 0x0ba0000034237fae */ /* 0x0007e2000a921852 */
[----:B-1----:R-:W-:-:S03]  /*4ed0*/  CS2R R40, SRZ ;  /* 0x0000000000287805 */ /* 0x002fc6000001ff00 */
[----:B------:R1:W-:Y:S01]  /*4ee0*/  LDGSTS.E [R35+0xbe00], desc[UR18][R56.64], P5 ;  /* 0x0be0000038237fae */ /* 0x0003e2000a921852 */
[----:B----4-:R-:W-:-:S03]  /*4ef0*/  CS2R R44, SRZ ;  /* 0x00000000002c7805 */ /* 0x010fc6000001ff00 */
[----:B------:R-:W0:Y:S01]  /*4f00*/  LDGDEPBAR ;  /* 0x00000000000079af */ /* 0x000e220000000000 */
[----:B--2---:R-:W-:Y:S02]  /*4f10*/  CS2R R48, SRZ ;  /* 0x0000000000307805 */ /* 0x004fe4000001ff00 */
[----:B---3--:R-:W-:Y:S02]  /*4f20*/  CS2R R52, SRZ ;  /* 0x0000000000347805 */ /* 0x008fe4000001ff00 */
[----:B-1----:R-:W-:Y:S02]  /*4f30*/  CS2R R34, SRZ ;  /* 0x0000000000227805 */ /* 0x002fe4000001ff00 */
[----:B------:R-:W-:Y:S01]  /*4f40*/  CS2R R56, SRZ ;  /* 0x0000000000387805 */ /* 0x000fe2000001ff00 */
[----:B------:R-:W-:Y:S06]  /*4f50*/  @P0 BRA `(.L_x_0) ;  /* 0x0000002000780947 */ /* 0x000fec0003800000 */
[----:B------:R-:W-:Y:S01]  /*4f60*/  SHF.R.S32.HI R25, RZ, 0x1f, R109 ;  /* 0x0000001fff197819 */ /* 0x000fe2000001146d */
[----:B------:R-:W-:Y:S01]  /*4f70*/  IMAD R204, R89, UR14, RZ ;  /* 0x0000000e59cc7c24 */ /* 0x000fe2000f8e02ff */
[C---:B------:R-:W-:Y:S01]  /*4f80*/  IADD3 R169, P4, R109.reuse, R176, RZ ;  /* 0x000000b06da97210 */ /* 0x040fe20007f9e0ff */
[----:B------:R-:W-:Y:S01]  /*4f90*/  IMAD R206, R88, UR14, RZ ;  /* 0x0000000e58ce7c24 */ /* 0x000fe2000f8e02ff */
[----:B------:R-:W-:Y:S01]  /*4fa0*/  IADD3 R167, P3, R109, R174, RZ ;  /* 0x000000ae6da77210 */ /* 0x000fe20007f7e0ff */
[----:B------:R-:W-:Y:S01]  /*4fb0*/  IMAD R208, R21, UR14, RZ ;  /* 0x0000000e15d07c24 */ /* 0x000fe2000f8e02ff */
[C---:B------:R-:W-:Y:S01]  /*4fc0*/  IADD3 R163, P2, R109.reuse, R172, RZ ;  /* 0x000000ac6da37210 */ /* 0x040fe20007f5e0ff */
[----:B------:R-:W-:Y:S01]  /*4fd0*/  IMAD R210, R20, UR14, RZ ;  /* 0x0000000e14d27c24 */ /* 0x000fe2000f8e02ff */
[C---:B------:R-:W-:Y:S01]  /*4fe0*/  IADD3 R161, P1, R109.reuse, R170, RZ ;  /* 0x000000aa6da17210 */ /* 0x040fe20007f3e0ff */
[----:B------:R-:W-:Y:S01]  /*4ff0*/  UIADD3 UR13, UR6, -0x60, URZ ;  /* 0xffffffa0060d7890 */ /* 0x000fe2000fffe03f */
[C---:B------:R-:W-:Y:S01]  /*5000*/  IADD3 R159, P0, R109.reuse, R168, RZ ;  /* 0x000000a86d9f7210 */ /* 0x040fe20007f1e0ff */
[----:B------:R-:W-:Y:S01]  /*5010*/  USHF.R.S32.HI UR6, URZ, 0x1f, UR5 ;  /* 0x0000001f3f067899 */ /* 0x000fe20008011405 */
[-C--:B------:R-:W-:Y:S01]  /*5020*/  LEA.HI.X.SX32 R232, R176, R25.reuse, 0x1, P4 ;  /* 0x00000019b0e87211 */ /* 0x080fe200020f0eff */
[----:B------:R-:W-:Y:S01]  /*5030*/  USHF.R.S32.HI UR17, URZ, 0x1f, UR29 ;  /* 0x0000001f3f117899 */ /* 0x000fe2000801141d */
[-C--:B------:R-:W-:Y:S01]  /*5040*/  LEA.HI.X.SX32 R230, R174, R25.reuse, 0x1, P3 ;  /* 0x00000019aee67211 */ /* 0x080fe200018f0eff */
[----:B------:R-:W-:Y:S01]  /*5050*/  ULDC.64 UR8, c[0x0][0x218] ;  /* 0x0000860000087ab9 */ /* 0x000fe20000000a00 */
[-C--:B------:R-:W-:Y:S01]  /*5060*/  LEA.HI.X.SX32 R228, R172, R25.reuse, 0x1, P2 ;  /* 0x00000019ace47211 */ /* 0x080fe200010f0eff */
[----:B------:R-:W-:Y:S01]  /*5070*/  ULDC.64 UR10, c[0x0][0x210] ;  /* 0x00008400000a7ab9 */ /* 0x000fe20000000a00 */
[-C--:B------:R-:W-:Y:S01]  /*5080*/  LEA.HI.X.SX32 R226, R170, R25.reuse, 0x1, P1 ;  /* 0x00000019aae27211 */ /* 0x080fe200008f0eff */
[----:B------:R-:W-:Y:S01]  /*5090*/  USHF.R.S32.HI UR16, URZ, 0x1f, UR12 ;  /* 0x0000001f3f107899 */ /* 0x000fe2000801140c */
[C---:B------:R-:W-:Y:S01]  /*50a0*/  IADD3 R157, P6, R109.reuse, R166, RZ ;  /* 0x000000a66d9d7210 */ /* 0x040fe20007fde0ff */
[----:B------:R-:W-:Y:S01]  /*50b0*/  ULEA.HI UR6, UR6, UR5, URZ, 0x5 ;  /* 0x0000000506067291 */ /* 0x000fe2000f8f283f */
[C---:B------:R-:W-:Y:S01]  /*50c0*/  IADD3 R155, P5, R109.reuse, R164, RZ ;  /* 0x000000a46d9b7210 */ /* 0x040fe20007fbe0ff */
[----:B------:R-:W-:Y:S01]  /*50d0*/  UIMAD.WIDE.U32 UR8, UR12, 0xc, UR8 ;  /* 0x0000000c0c0878a5 */ /* 0x000fe2000f8e0008 */
[C---:B------:R-:W-:Y:S01]  /*50e0*/  IADD3 R113, P4, R109.reuse, R162, RZ ;  /* 0x000000a26d717210 */ /* 0x040fe20007f9e0ff */
[----:B------:R-:W-:Y:S01]  /*50f0*/  UIMAD.WIDE.U32 UR10, UR29, 0xc, UR10 ;  /* 0x0000000c1d0a78a5 */ /* 0x000fe2000f8e000a */
[C---:B------:R-:W-:Y:S01]  /*5100*/  IADD3 R115, P3, R109.reuse, R160, RZ ;  /* 0x000000a06d737210 */ /* 0x040fe20007f7e0ff */
[----:B------:R-:W-:Y:S01]  /*5110*/  UIMAD UR21, UR17, 0xc, URZ ;  /* 0x0000000c111578a4 */ /* 0x000fe2000f8e023f */
[C---:B------:R-:W-:Y:S01]  /*5120*/  IADD3 R117, P2, R109.reuse, R158, RZ ;  /* 0x0000009e6d757210 */ /* 0x040fe20007f5e0ff */
[----:B------:R-:W-:Y:S01]  /*5130*/  USHF.L.U64.HI UR28, UR29, 0x2, UR17 ;  /* 0x000000021d1c7899 */ /* 0x000fe20008010211 */
[C---:B------:R-:W-:Y:S01]  /*5140*/  IADD3 R119, P1, R109.reuse, R156, RZ ;  /* 0x0000009c6d777210 */ /* 0x040fe20007f3e0ff */
[----:B------:R-:W-:Y:S01]  /*5150*/  UIMAD UR23, UR16, 0xc, URZ ;  /* 0x0000000c101778a4 */ /* 0x000fe2000f8e023f */
[----:B------:R-:W-:Y:S01]  /*5160*/  LEA.HI.X.SX32 R224, R168, R25, 0x1, P0 ;  /* 0x00000019a8e07211 */ /* 0x000fe200000f0eff */
[----:B------:R-:W-:Y:S01]  /*5170*/  USHF.R.S32.HI UR17, URZ, 0x5, UR6 ;  /* 0x000000053f117899 */ /* 0x000fe20008011406 */
[----:B------:R-:W-:-:S02]  /*5180*/  IADD3 R121, P0, R109, R154, RZ ;  /* 0x0000009a6d797210 */ /* 0x000fc40007f1e0ff */
[----:B------:R-:W-:Y:S02]  /*5190*/  CS2R R26, SRZ ;  /* 0x00000000001a7805 */ /* 0x000fe4000001ff00 */
[-C--:B------:R-:W-:Y:S02]  /*51a0*/  LEA.HI.X.SX32 R222, R166, R25.reuse, 0x1, P6 ;  /* 0x00000019a6de7211 */ /* 0x080fe400030f0eff */
[----:B------:R-:W-:Y:S02]  /*51b0*/  CS2R R28, SRZ ;  /* 0x00000000001c7805 */ /* 0x000fe4000001ff00 */
[-C--:B------:R-:W-:Y:S02]  /*51c0*/  LEA.HI.X.SX32 R220, R164, R25.reuse, 0x1, P5 ;  /* 0x00000019a4dc7211 */ /* 0x080fe400028f0eff */
[----:B------:R-:W-:Y:S02]  /*51d0*/  CS2R R30, SRZ ;  /* 0x00000000001e7805 */ /* 0x000fe4000001ff00 */
[----:B------:R-:W-:-:S02]  /*51e0*/  LEA.HI.X.SX32 R218, R162, R25, 0x1, P4 ;  /* 0x00000019a2da7211 */ /* 0x000fc400020f0eff */
[----:B------:R-:W-:Y:S02]  /*51f0*/  CS2R R32, SRZ ;  /* 0x0000000000207805 */ /* 0x000fe4000001ff00 */
[-C--:B------:R-:W-:Y:S02]  /*5200*/  LEA.HI.X.SX32 R216, R160, R25.reuse, 0x1, P3 ;  /* 0x00000019a0d87211 */ /* 0x080fe400018f0eff */
[----:B------:R-:W-:Y:S02]  /*5210*/  CS2R R34, SRZ ;  /* 0x0000000000227805 */ /* 0x000fe4000001ff00 */
[-C--:B------:R-:W-:Y:S02]  /*5220*/  LEA.HI.X.SX32 R214, R158, R25.reuse, 0x1, P2 ;  /* 0x000000199ed67211 */ /* 0x080fe400010f0eff */
[----:B------:R-:W-:Y:S02]  /*5230*/  CS2R R36, SRZ ;  /* 0x0000000000247805 */ /* 0x000fe4000001ff00 */
[----:B------:R-:W-:-:S02]  /*5240*/  LEA.HI.X.SX32 R212, R156, R25, 0x1, P1 ;  /* 0x000000199cd47211 */ /* 0x000fc400008f0eff */
[----:B------:R-:W-:Y:S02]  /*5250*/  CS2R R38, SRZ ;  /* 0x0000000000267805 */ /* 0x000fe4000001ff00 */
[C---:B------:R-:W-:Y:S02]  /*5260*/  IADD3 R123, P6, R109.reuse, R150, RZ ;  /* 0x000000966d7b7210 */ /* 0x040fe40007fde0ff */
[----:B------:R-:W-:Y:S02]  /*5270*/  CS2R R40, SRZ ;  /* 0x0000000000287805 */ /* 0x000fe4000001ff00 */
[C---:B------:R-:W-:Y:S02]  /*5280*/  IADD3 R125, P5, R109.reuse, R148, RZ ;  /* 0x000000946d7d7210 */ /* 0x040fe40007fbe0ff */
[----:B------:R-:W-:Y:S02]  /*5290*/  CS2R R42, SRZ ;  /* 0x00000000002a7805 */ /* 0x000fe4000001ff00 */
[----:B------:R-:W-:-:S02]  /*52a0*/  IADD3 R127, P4, R109, R146, RZ ;  /* 0x000000926d7f7210 */ /* 0x000fc40007f9e0ff */
[----:B------:R-:W-:Y:S02]  /*52b0*/  CS2R R44, SRZ ;  /* 0x00000000002c7805 */ /* 0x000fe4000001ff00 */
[C---:B------:R-:W-:Y:S02]  /*52c0*/  IADD3 R129, P3, R109.reuse, R144, RZ ;  /* 0x000000906d817210 */ /* 0x040fe40007f7e0ff */
[----:B------:R-:W-:Y:S02]  /*52d0*/  CS2R R46, SRZ ;  /* 0x00000000002e7805 */ /* 0x000fe4000001ff00 */
[C---:B------:R-:W-:Y:S02]  /*52e0*/  IADD3 R131, P2, R109.reuse, R142, RZ ;  /* 0x0000008e6d837210 */ /* 0x040fe40007f5e0ff */
[----:B------:R-:W-:Y:S02]  /*52f0*/  CS2R R48, SRZ ;  /* 0x0000000000307805 */ /* 0x000fe4000001ff00 */
[----:B------:R-:W-:-:S02]  /*5300*/  IADD3 R133, P1, R109, R140, RZ ;  /* 0x0000008c6d857210 */ /* 0x000fc40007f3e0ff */
[----:B------:R-:W-:Y:S02]  /*5310*/  CS2R R50, SRZ ;  /* 0x0000000000327805 */ /* 0x000fe4000001ff00 */
[-C--:B------:R-:W-:Y:S02]  /*5320*/  LEA.HI.X.SX32 R170, R154, R25.reuse, 0x1, P0 ;  /* 0x000000199aaa7211 */ /* 0x080fe400000f0eff */
[----:B------:R-:W-:Y:S02]  /*5330*/  CS2R R52, SRZ ;  /* 0x0000000000347805 */ /* 0x000fe4000001ff00 */
[----:B------:R-:W-:Y:S02]  /*5340*/  IADD3 R135, P0, R109, R138, RZ ;  /* 0x0000008a6d877210 */ /* 0x000fe40007f1e0ff */
        /* <DEDUP_REMOVED lines=11> */
[----:B------:R-:W-:Y:S02]  /*5400*/  LEA.HI.X.SX32 R156, R140, R25, 0x1, P1 ;  /* 0x000000198c9c7211 */ /* 0x000fe400008f0eff */
        /* <DEDUP_REMOVED lines=21> */
[-C--:B------:R-:W-:Y:S01]  /*5560*/  LEA.HI.X.SX32 R142, R130, R25.reuse, 0x1, P3 ;  /* 0x00000019828e7211 */ /* 0x080fe200018f0eff */
[----:B------:R-:W-:Y:S01]  /*5570*/  UMOV UR15, 0x2 ;  /* 0x00000002000f7882 */ /* 0x000fe20000000000 */
[-C--:B------:R-:W-:Y:S01]  /*5580*/  LEA.HI.X.SX32 R144, R128, R25.reuse, 0x1, P2 ;  /* 0x0000001980907211 */ /* 0x080fe200010f0eff */
[----:B------:R-:W-:Y:S01]  /*5590*/  UMOV UR14, 0xffffffff ;  /* 0xffffffff000e7882 */ /* 0x000fe20000000000 */
[-C--:B------:R-:W-:Y:S01]  /*55a0*/  LEA.HI.X.SX32 R146, R126, R25.reuse, 0x1, P1 ;  /* 0x000000197e927211 */ /* 0x080fe200008f0eff */
[----:B------:R-:W-:Y:S01]  /*55b0*/  UMOV UR4, URZ ;  /* 0x0000003f00047c82 */ /* 0x000fe20008000000 */
[C---:B------:R-:W-:Y:S01]  /*55c0*/  IADD3 R149, P0, R109.reuse, R124, RZ ;  /* 0x0000007c6d957210 */ /* 0x040fe20007f1e0ff */
[----:B------:R-:W-:Y:S01]  /*55d0*/  USHF.L.U64.HI UR16, UR12, 0x2, UR16 ;  /* 0x000000020c107899 */ /* 0x000fe20008010210 */
[C---:B------:R-:W-:Y:S01]  /*55e0*/  IADD3 R151, P6, R109.reuse, R122, RZ ;  /* 0x0000007a6d977210 */ /* 0x040fe20007fde0ff */
[----:B------:R-:W-:Y:S01]  /*55f0*/  UIADD3 UR23, UR9, UR23, URZ ;  /* 0x0000001709177290 */ /* 0x000fe2000fffe03f */
[C---:B------:R-:W-:Y:S01]  /*5600*/  IADD3 R165, P5, R109.reuse, R120, RZ ;  /* 0x000000786da57210 */ /* 0x040fe20007fbe0ff */
[----:B------:R-:W-:Y:S01]  /*5610*/  UIADD3 UR21, UR11, UR21, URZ ;  /* 0x000000150b157290 */ /* 0x000fe2000fffe03f */
[C---:B------:R-:W-:Y:S01]  /*5620*/  IADD3 R173, P4, R109.reuse, R118, RZ ;  /* 0x000000766dad7210 */ /* 0x040fe20007f9e0ff */
[----:B------:R-:W-:Y:S01]  /*5630*/  UIADD3 UR30, UR17, -0x3, URZ ;  /* 0xfffffffd111e7890 */ /* 0x000fe2000fffe03f */
[C---:B------:R-:W-:Y:S01]  /*5640*/  IADD3 R175, P3, R109.reuse, R116, RZ ;  /* 0x000000746daf7210 */ /* 0x040fe20007f7e0ff */
[----:B------:R-:W-:Y:S01]  /*5650*/  UMOV UR22, UR8 ;  /* 0x0000000800167c82 */ /* 0x000fe20008000000 */
[C---:B------:R-:W-:Y:S01]  /*5660*/  IADD3 R177, P2, R109.reuse, R114, RZ ;  /* 0x000000726db17210 */ /* 0x040fe20007f5e0ff */
[----:B------:R-:W-:Y:S01]  /*5670*/  UMOV UR20, UR10 ;  /* 0x0000000a00147c82 */ /* 0x000fe20008000000 */
[----:B------:R-:W-:Y:S01]  /*5680*/  IADD3 R179, P1, R109, R112, RZ ;  /* 0x000000706db37210 */ /* 0x000fe20007f3e0ff */
[----:B------:R-:W-:Y:S01]  /*5690*/  IMAD.SHL.U32 R109, R157, 0x4, RZ ;  /* 0x000000049d6d7824 */ /* 0x000fe200078e00ff */
[----:B------:R-:W-:-:S02]  /*56a0*/  LEA.HI.X.SX32 R148, R124, R25, 0x1, P0 ;  /* 0x000000197c947211 */ /* 0x000fc400000f0eff */
[-C--:B------:R-:W-:Y:S02]  /*56b0*/  LEA.HI.X.SX32 R150, R122, R25.reuse, 0x1, P6 ;  /* 0x000000197a967211 */ /* 0x080fe400030f0eff */
[-C--:B------:R-:W-:Y:S02]  /*56c0*/  LEA.HI.X.SX32 R164, R120, R25.reuse, 0x1, P5 ;  /* 0x0000001978a47211 */ /* 0x080fe400028f0eff */
[-C--:B------:R-:W-:Y:S02]  /*56d0*/  LEA.HI.X.SX32 R172, R118, R25.reuse, 0x1, P4 ;  /* 0x0000001976ac7211 */ /* 0x080fe400020f0eff */
[-C--:B------:R-:W-:Y:S02]  /*56e0*/  LEA.HI.X.SX32 R174, R116, R25.reuse, 0x1, P3 ;  /* 0x0000001974ae7211 */ /* 0x080fe400018f0eff */
[-C--:B------:R-:W-:Y:S02]  /*56f0*/  LEA.HI.X.SX32 R176, R114, R25.reuse, 0x1, P2 ;  /* 0x0000001972b07211 */ /* 0x080fe400010f0eff */
[----:B------:R-:W-:-:S02]  /*5700*/  LEA.HI.X.SX32 R178, R112, R25, 0x1, P1 ;  /* 0x0000001970b27211 */ /* 0x000fc400008f0eff */
[----:B------:R-:W-:Y:S02]  /*5710*/  SHF.R.S32.HI R25, RZ, 0x1f, R111 ;  /* 0x0000001fff197819 */ /* 0x000fe4000001146f */
[C---:B------:R-:W-:Y:S02]  /*5720*/  IADD3 R181, P3, R111.reuse, R110, RZ ;  /* 0x0000006e6fb57210 */ /* 0x040fe40007f7e0ff */
[C---:B------:R-:W-:Y:S02]  /*5730*/  IADD3 R183, P2, R111.reuse, R108, RZ ;  /* 0x0000006c6fb77210 */ /* 0x040fe40007f5e0ff */
[-C--:B------:R-:W-:Y:S02]  /*5740*/  LEA.HI.X.SX32 R180, R110, R25.reuse, 0x1, P3 ;  /* 0x000000196eb47211 */ /* 0x080fe400018f0eff */
[----:B------:R-:W-:Y:S02]  /*5750*/  LEA.HI.X.SX32 R182, R108, R25, 0x1, P2 ;  /* 0x000000196cb67211 */ /* 0x000fe400010f0eff */
[----:B------:R-:W-:-:S02]  /*5760*/  IADD3 R185, P0, R111, R107, RZ ;  /* 0x0000006b6fb97210 */ /* 0x000fc40007f1e0ff */
[C---:B------:R-:W-:Y:S02]  /*5770*/  IADD3 R187, P6, R111.reuse, R106, RZ ;  /* 0x0000006a6fbb7210 */ /* 0x040fe40007fde0ff */
[C---:B------:R-:W-:Y:S02]  /*5780*/  IADD3 R189, P5, R111.reuse, R105, RZ ;  /* 0x000000696fbd7210 */ /* 0x040fe40007fbe0ff */
[C---:B------:R-:W-:Y:S02]  /*5790*/  IADD3 R191, P1, R111.reuse, R104, RZ ;  /* 0x000000686fbf7210 */ /* 0x040fe40007f3e0ff */
[C---:B------:R-:W-:Y:S02]  /*57a0*/  IADD3 R193, P4, R111.reuse, R103, RZ ;  /* 0x000000676fc17210 */ /* 0x040fe40007f9e0ff */
[C---:B------:R-:W-:Y:S02]  /*57b0*/  IADD3 R195, P3, R111.reuse, R102, RZ ;  /* 0x000000666fc37210 */ /* 0x040fe40007f7e0ff */
[----:B------:R-:W-:-:S02]  /*57c0*/  IADD3 R197, P2, R111, R101, RZ ;  /* 0x000000656fc57210 */ /* 0x000fc40007f5e0ff */
[-C--:B------:R-:W-:Y:S01]  /*57d0*/  LEA.HI.X.SX32 R184, R107, R25.reuse, 0x1, P0 ;  /* 0x000000196bb87211 */ /* 0x080fe200000f0eff */
[----:B------:R-:W-:Y:S01]  /*57e0*/  IMAD.SHL.U32 R107, R159, 0x4, RZ ;  /* 0x000000049f6b7824 */ /* 0x000fe200078e00ff */
[-C--:B------:R-:W-:Y:S02]  /*57f0*/  LEA.HI.X.SX32 R186, R106, R25.reuse, 0x1, P6 ;  /* 0x000000196aba7211 */ /* 0x080fe400030f0eff */
[-C--:B------:R-:W-:Y:S01]  /*5800*/  LEA.HI.X.SX32 R188, R105, R25.reuse, 0x1, P5 ;  /* 0x0000001969bc7211 */ /* 0x080fe200028f0eff */
[----:B------:R-:W-:Y:S01]  /*5810*/  IMAD.SHL.U32 R105, R161, 0x4, RZ ;  /* 0x00000004a1697824 */ /* 0x000fe200078e00ff */
[-C--:B------:R-:W-:Y:S02]  /*5820*/  LEA.HI.X.SX32 R190, R104, R25.reuse, 0x1, P1 ;  /* 0x0000001968be7211 */ /* 0x080fe400008f0eff */
[-C--:B------:R-:W-:Y:S01]  /*5830*/  LEA.HI.X.SX32 R192, R103, R25.reuse, 0x1, P4 ;  /* 0x0000001967c07211 */ /* 0x080fe200020f0eff */
[----:B------:R-:W-:Y:S01]  /*5840*/  IMAD.SHL.U32 R103, R163, 0x4, RZ ;  /* 0x00000004a3677824 */ /* 0x000fe200078e00ff */
[----:B------:R-:W-:-:S02]  /*5850*/  LEA.HI.X.SX32 R194, R102, R25, 0x1, P3 ;  /* 0x0000001966c27211 */ /* 0x000fc400018f0eff */
[----:B------:R-:W-:Y:S01]  /*5860*/  LEA.HI.X.SX32 R196, R101, R25, 0x1, P2 ;  /* 0x0000001965c47211 */ /* 0x000fe200010f0eff */
[----:B------:R-:W-:Y:S01]  /*5870*/  IMAD.SHL.U32 R101, R167, 0x4, RZ ;  /* 0x00000004a7657824 */ /* 0x000fe200078e00ff */
[C---:B------:R-:W-:Y:S02]  /*5880*/  IADD3 R199, P0, R111.reuse, R100, RZ ;  /* 0x000000646fc77210 */ /* 0x040fe40007f1e0ff */
[C---:B------:R-:W-:Y:S02]  /*5890*/  IADD3 R201, P6, R111.reuse, R99, RZ ;  /* 0x000000636fc97210 */ /* 0x040fe40007fde0ff */
[C---:B------:R-:W-:Y:S02]  /*58a0*/  IADD3 R203, P5, R111.reuse, R98, RZ ;  /* 0x000000626fcb7210 */ /* 0x040fe40007fbe0ff */
[C---:B------:R-:W-:Y:S02]  /*58b0*/  IADD3 R205, P1, R111.reuse, R204, RZ ;  /* 0x000000cc6fcd7210 */ /* 0x040fe40007f3e0ff */
[----:B------:R-:W-:-:S02]  /*58c0*/  IADD3 R207, P2, R111, R206, RZ ;  /* 0x000000ce6fcf7210 */ /* 0x000fc40007f5e0ff */
[C---:B------:R-:W-:Y:S02]  /*58d0*/  IADD3 R209, P3, R111.reuse, R208, RZ ;  /* 0x000000d06fd17210 */ /* 0x040fe40007f7e0ff */
[----:B------:R-:W-:Y:S01]  /*58e0*/  IADD3 R211, P4, R111, R210, RZ ;  /* 0x000000d26fd37210 */ /* 0x000fe20007f9e0ff */
[----:B------:R-:W-:Y:S01]  /*58f0*/  IMAD.SHL.U32 R111, R155, 0x4, RZ ;  /* 0x000000049b6f7824 */ /* 0x000fe200078e00ff */
[-C--:B------:R-:W-:Y:S02]  /*5900*/  LEA.HI.X.SX32 R198, R100, R25.reuse, 0x1, P0 ;  /* 0x0000001964c67211 */ /* 0x080fe400000f0eff */
[-C--:B------:R-:W-:Y:S01]  /*5910*/  LEA.HI.X.SX32 R200, R99, R25.reuse, 0x1, P6 ;  /* 0x0000001963c87211 */ /* 0x080fe200030f0eff */
[----:B------:R-:W-:Y:S01]  /*5920*/  IMAD.SHL.U32 R99, R169, 0x4, RZ ;  /* 0x00000004a9637824 */ /* 0x000fe200078e00ff */
[-C--:B------:R-:W-:Y:S02]  /*5930*/  LEA.HI.X.SX32 R202, R98, R25.reuse, 0x1, P5 ;  /* 0x0000001962ca7211 */ /* 0x080fe400028f0eff */
[----:B------:R-:W-:-:S02]  /*5940*/  LEA.HI.X.SX32 R204, R204, R25, 0x1, P1 ;  /* 0x00000019cccc7211 */ /* 0x000fc400008f0eff */
[-C--:B------:R-:W-:Y:S02]  /*5950*/  LEA.HI.X.SX32 R206, R206, R25.reuse, 0x1, P2 ;  /* 0x00000019cece7211 */ /* 0x080fe400010f0eff */
[-C--:B------:R-:W-:Y:S02]  /*5960*/  LEA.HI.X.SX32 R208, R208, R25.reuse, 0x1, P3 ;  /* 0x00000019d0d07211 */ /* 0x080fe400018f0eff */
[----:B------:R-:W-:Y:S02]  /*5970*/  LEA.HI.X.SX32 R210, R210, R25, 0x1, P4 ;  /* 0x00000019d2d27211 */ /* 0x000fe400020f0eff */
[----:B------:R-:W-:Y:S02]  /*5980*/  CS2R R24, SRZ ;  /* 0x0000000000187805 */ /* 0x000fe4000001ff00 */
[C---:B------:R-:W-:Y:S01]  /*5990*/  SHF.L.U64.HI R112, R113.reuse, 0x2, R218 ;  /* 0x0000000271707819 */ /* 0x040fe200000102da */
[----:B------:R-:W-:Y:S01]  /*59a0*/  IMAD.SHL.U32 R113, R113, 0x4, RZ ;  /* 0x0000000471717824 */ /* 0x000fe200078e00ff */
        /* <DEDUP_REMOVED lines=80> */
[----:B------:R-:W-:-:S02]  /*5eb0*/  SHF.L.U64.HI R98, R169, 0x2, R232 ;  /* 0x00000002a9627819 */ /* 0x000fc400000102e8 */
[----:B------:R-:W-:Y:S02]  /*5ec0*/  SHF.L.U64.HI R100, R167, 0x2, R230 ;  /* 0x00000002a7647819 */ /* 0x000fe400000102e6 */
[----:B------:R-:W-:Y:S02]  /*5ed0*/  SHF.L.U64.HI R102, R163, 0x2, R228 ;  /* 0x00000002a3667819 */ /* 0x000fe400000102e4 */
[----:B------:R-:W-:Y:S02]  /*5ee0*/  SHF.L.U64.HI R104, R161, 0x2, R226 ;  /* 0x00000002a1687819 */ /* 0x000fe400000102e2 */
[----:B------:R-:W-:Y:S02]  /*5ef0*/  SHF.L.U64.HI R106, R159, 0x2, R224 ;  /* 0x000000029f6a7819 */ /* 0x000fe400000102e0 */
[----:B------:R-:W-:Y:S02]  /*5f00*/  SHF.L.U64.HI R108, R157, 0x2, R222 ;  /* 0x000000029d6c7819 */ /* 0x000fe400000102de */
[----:B------:R-:W-:-:S07]  /*5f10*/  SHF.L.U64.HI R110, R155, 0x2, R220 ;  /* 0x000000029b6e7819 */ /* 0x000fce00000102dc */
.L_x_1:
[----:B------:R-:W-:Y:S01]  /*5f20*/  UIADD3 UR14, UR14, 0x1, URZ ;  /* 0x000000010e0e7890 */ /* 0x000fe2000fffe03f */
[----:B------:R-:W-:-:S04]  /*5f30*/  DEPBAR.LE SB0, 0x4 ;  /* 0x000081000000791a */ /* 0x000fc80000000000 */
[----:B------:R-:W-:Y:S01]  /*5f40*/  BAR.SYNC.DEFER_BLOCKING 0x0 ;  /* 0x0000000000007b1d */ /* 0x000fe20000010000 */
[----:B------:R-:W-:Y:S01]  /*5f50*/  UISETP.GT.AND UP0, UPT, UR14, 0x3, UPT ;  /* 0x000000030e00788c */ /* 0x000fe2000bf04270 */
[----:B------:R-:W-:Y:S01]  /*5f60*/  ISETP.GE.AND P6, PT, R7, UR13, PT ;  /* 0x0000000d07007c0c */ /* 0x000fe2000bfc6270 */
[----:B------:R-:W-:Y:S01]  /*5f70*/  UIADD3 UR15, UR15, 0x1, URZ ;  /* 0x000000010f0f7890 */ /* 0x000fe2000fffe03f */
[----:B------:R-:W-:Y:S01]  /*5f80*/  ISETP.GE.AND P4, PT, R8, UR13, PT ;  /* 0x0000000d08007c0c */ /* 0x000fe2000bf86270 */
[----:B------:R-:W-:Y:S01]  /*5f90*/  USEL UR14, UR14, URZ, !UP0 ;  /* 0x0000003f0e0e7287 */ /* 0x000fe2000c000000 */
[----:B------:R-:W-:Y:S01]  /*5fa0*/  ISETP.GE.AND P5, PT, R6, UR13, PT ;  /* 0x0000000d06007c0c */ /* 0x000fe2000bfa6270 */
[----:B------:R-:W-:Y:S01]  /*5fb0*/  UMOV UR11, 0x40000040 ;  /* 0x40000040000b7882 */ /* 0x000fe20000000000 */
[----:B------:R-:W-:Y:S01]  /*5fc0*/  UMOV UR9, 0x40000040 ;  /* 0x4000004000097882 */ /* 0x000fe20000000000 */
[----:B------:R-:W-:Y:S01]  /*5fd0*/  ULEA UR5, UR14, UR7, 0xd ;  /* 0x000000070e057291 */ /* 0x000fe2000f8e683f */
[----:B-1----:R-:W-:Y:S01]  /*5fe0*/  SEL R154, RZ, 0x4, P6 ;  /* 0x00000004ff9a7807 */ /* 0x002fe20003000000 */
[----:B------:R-:W-:Y:S01]  /*5ff0*/  ULEA UR6, UR14, UR7, 0xe ;  /* 0x000000070e067291 */ /* 0x000fe2000f8e703f */
[----:B------:R-:W-:Y:S01]  /*6000*/  ISETP.GE.AND P3, PT, R9, UR13, PT ;  /* 0x0000000d09007c0c */ /* 0x000fe2000bf66270 */
[----:B------:R-:W-:Y:S01]  /*6010*/  UIADD3 UR5, UR5, 0x10000, URZ ;  /* 0x0001000005057890 */ /* 0x000fe2000fffe03f */
[----:B------:R-:W-:Y:S01]  /*6020*/  SEL R156, RZ, 0x4, P4 ;  /* 0x00000004ff9c7807 */ /* 0x000fe20002000000 */
[----:B------:R-:W-:Y:S01]  /*6030*/  USHF.R.U32.HI UR6, URZ, 0x4, UR6 ;  /* 0x000000043f067899 */ /* 0x000fe20008011606 */
[----:B------:R-:W-:Y:S01]  /*6040*/  SEL R155, RZ, 0x4, P5 ;  /* 0x00000004ff9b7807 */ /* 0x000fe20002800000 */
[----:B------:R-:W-:Y:S01]  /*6050*/  USHF.R.U32.HI UR5, URZ, 0x4, UR5 ;  /* 0x000000043f057899 */ /* 0x000fe20008011605 */
[----:B------:R-:W-:Y:S01]  /*6060*/  SEL R157, RZ, 0x4, P3 ;  /* 0x00000004ff9d7807 */ /* 0x000fe20001800000 */
[----:B------:R-:W-:Y:S01]  /*6070*/  USGXT.U32 UR10, UR6, 0xe ;  /* 0x0000000e060a789a */ /* 0x000fe20008000000 */
[----:B------:R-:W-:Y:S01]  /*6080*/  ISETP.GE.AND P3, PT, R11, UR13, PT ;  /* 0x0000000d0b007c0c */ /* 0x000fe2000bf66270 */
[----:B------:R-:W-:Y:S01]  /*6090*/  USGXT.U32 UR8, UR5, 0xe ;  /* 0x0000000e0508789a */ /* 0x000fe20008000000 */
[----:B------:R-:W-:Y:S01]  /*60a0*/  UMOV UR6, URZ ;  /* 0x0000003f00067c82 */ /* 0x000fe20008000000 */
[----:B------:R-:W-:Y:S01]  /*60b0*/  WARPGROUP.ARRIVE ;  /* 0x00000000000079c5 */ /* 0x000fe20000000000 */
[----:B------:R-:W-:-:S06]  /*60c0*/  UMOV UR5, URZ ;  /* 0x0000003f00057c82 */ /* 0x000fcc0008000000 */
[----:B------:R-:W-:Y:S01]  /*60d0*/  HGMMA.64x128x8.F32.TF32 R24, gdesc[UR8], R24 ;  /* 0x05e00000081879f0 */ /* 0x000fe20008702818 */
[----:B------:R-:W-:Y:S02]  /*60e0*/  UIADD3 UR10, UP1, UR10, 0x2, URZ ;  /* 0x000000020a0a7890 */ /* 0x000fe4000ff3e03f */
[----:B------:R-:W-:Y:S02]  /*60f0*/  UIADD3 UR8, UP0, UR8, 0x2, URZ ;  /* 0x0000000208087890 */ /* 0x000fe4000ff1e03f */
[----:B------:R-:W-:Y:S02]  /*6100*/  UIADD3.X UR11, UR6, 0x40000040, URZ, UP1, !UPT ;  /* 0x40000040060b7890 */ /* 0x000fe40008ffe43f */
[----:B------:R-:W-:Y:S02]  /*6110*/  UIADD3.X UR9, UR5, 0x40000040, URZ, UP0, !UPT ;  /* 0x4000004005097890 */ /* 0x000fe400087fe43f */
[----:B------:R-:W-:Y:S02]  /*6120*/  UIADD3.64 UR26, UR10, 0x2, URZ ;  /* 0x000000020a1a7897 */ /* 0x000fe4000fffe03f */
[----:B------:R-:W-:-:S02]  /*6130*/  UIADD3.64 UR24, UR8, 0x2, URZ ;  /* 0x0000000208187897 */ /* 0x000fc4000fffe03f */
[----:B------:R-:W-:Y:S02]  /*6140*/  UISETP.GE.AND UP1, UPT, UR4, UR30, UPT ;  /* 0x0000001e0400728c */ /* 0x000fe4000bf26270 */
[----:B------:R-:W-:Y:S02]  /*6150*/  UISETP.GT.AND UP0, UPT, UR15, 0x3, UPT ;  /* 0x000000030f00788c */ /* 0x000fe4000bf04270 */
[----:B------:R-:W-:Y:S02]  /*6160*/  UIADD3 UR4, UR4, 0x1, URZ ;  /* 0x0000000104047890 */ /* 0x000fe4000fffe03f */
[----:B------:R-:W-:Y:S01]  /*6170*/  PLOP3.LUT P2, PT, PT, PT, UP1, 0x40, 0x0 ;  /* 0x000000000000781c */ /* 0x000fe20003f4e818 */
[----:B------:R-:W-:Y:S01]  /*6180*/  USEL UR15, UR15, URZ, !UP0 ;  /* 0x0000003f0f0f7287 */ /* 0x000fe2000c000000 */
[----:B------:R-:W-:Y:S01]  /*6190*/  PLOP3.LUT P0, PT, PT, PT, UP1, 0x40, 0x0 ;  /* 0x000000000000781c */ /* 0x000fe20003f0e818 */
[----:B------:R-:W-:Y:S01]  /*61a0*/  UISETP.NE.U32.AND UP0, UPT, UR17, UR4, UPT ;  /* 0x000000041100728c */ /* 0x000fe2000bf05070 */
[----:B------:R-:W-:Y:S01]  /*61b0*/  PLOP3.LUT P1, PT, PT, PT, UP1, 0x40, 0x0 ;  /* 0x000000000000781c */ /* 0x000fe20003f2e818 */
[----:B------:R-:W-:Y:S01]  /*61c0*/  ULEA UR5, UR15, UR7, 0xd ;  /* 0x000000070f057291 */ /* 0x000fe2000f8e683f */
[----:B------:R-:W-:-:S02]  /*61d0*/  SEL R154, R154, RZ, P2 ;  /* 0x000000ff9a9a7207 */ /* 0x000fc40001000000 */
[----:B------:R-:W-:Y:S02]  /*61e0*/  PLOP3.LUT P6, PT, PT, PT, UP1, 0x40, 0x0 ;  /* 0x000000000000781c */ /* 0x000fe40003fce818 */
[----:B------:R-:W-:Y:S01]  /*61f0*/  SEL R156, R156, RZ, P0 ;  /* 0x000000ff9c9c7207 */ /* 0x000fe20000000000 */
[----:B------:R-:W-:Y:S01]  /*6200*/  VIADD R163, R3, UR5 ;  /* 0x0000000503a37c36 */ /* 0x000fe20008000000 */
[----:B------:R-:W-:Y:S01]  /*6210*/  SEL R155, R155, RZ, P1 ;  /* 0x000000ff9b9b7207 */ /* 0x000fe20000800000 */
[----:B------:R-:W-:Y:S01]  /*6220*/  VIADD R167, R16, UR5 ;  /* 0x0000000510a77c36 */ /* 0x000fe20008000000 */
[----:B------:R-:W-:Y:S01]  /*6230*/  ISETP.NE.U32.AND P0, PT, R154, RZ, PT ;  /* 0x000000ff9a00720c */ /* 0x000fe20003f05070 */
[----:B------:R-:W-:Y:S01]  /*6240*/  VIADD R171, R90, UR5 ;  /* 0x000000055aab7c36 */ /* 0x000fe20008000000 */
[----:B------:R-:W-:Y:S01]  /*6250*/  SEL R157, R157, RZ, P6 ;  /* 0x000000ff9d9d7207 */ /* 0x000fe20003000000 */
[----:B------:R-:W-:Y:S01]  /*6260*/  VIADD R213, R91, UR5 ;  /* 0x000000055bd57c36 */ /* 0x000fe20008000000 */
[----:B------:R-:W-:-:S02]  /*6270*/  ISETP.GE.AND P2, PT, R10, UR13, PT ;  /* 0x0000000d0a007c0c */ /* 0x000fc4000bf46270 */
[----:B------:R-:W-:Y:S02]  /*6280*/  IADD3 R160, P6, R203, UR20, RZ ;  /* 0x00000014cba07c10 */ /* 0x000fe4000ffde0ff */
[----:B------:R-:W-:Y:S02]  /*6290*/  ISETP.NE.U32.AND P5, PT, R155, RZ, PT ;  /* 0x000000ff9b00720c */ /* 0x000fe40003fa5070 */
[----:B------:R-:W-:Y:S02]  /*62a0*/  ISETP.NE.U32.AND P1, PT, R157, RZ, PT ;  /* 0x000000ff9d00720c */ /* 0x000fe40003f25070 */
[----:B------:R-:W-:Y:S02]  /*62b0*/  SEL R154, RZ, 0x4, P2 ;  /* 0x00000004ff9a7807 */ /* 0x000fe40001000000 */
[----:B------:R-:W-:Y:S02]  /*62c0*/  ISETP.NE.U32.AND P4, PT, R156, RZ, PT ;  /* 0x000000ff9c00720c */ /* 0x000fe40003f85070 */
[----:B------:R-:W-:-:S02]  /*62d0*/  IADD3.X R161, R202, UR21, RZ, P6, !PT ;  /* 0x00000015caa17c10 */ /* 0x000fc4000b7fe4ff */
[----:B------:R-:W-:Y:S02]  /*62e0*/  PLOP3.LUT P2, PT, PT, PT, UP1, 0x40, 0x0 ;  /* 0x000000000000781c */ /* 0x000fe40003f4e818 */
[----:B------:R-:W-:Y:S02]  /*62f0*/  SEL R157, RZ, 0x4, P3 ;  /* 0x00000004ff9d7807 */ /* 0x000fe40001800000 */
[----:B------:R-:W-:Y:S02]  /*6300*/  PLOP3.LUT P6, PT, PT, PT, UP1, 0x40, 0x0 ;  /* 0x000000000000781c */ /* 0x000fe40003fce818 */
[----:B------:R-:W-:Y:S02]  /*6310*/  IADD3 R156, P3, R201, UR20, RZ ;  /* 0x00000014c99c7c10 */ /* 0x000fe4000ff7e0ff */
[----:B------:R-:W-:Y:S02]  /*6320*/  SEL R158, R157, RZ, P2 ;  /* 0x000000ff9d9e7207 */ /* 0x000fe40001000000 */
[----:B------:R-:W-:-:S02]  /*6330*/  SEL R155, R154, RZ, P6 ;  /* 0x000000ff9a9b7207 */ /* 0x000fc40003000000 */
[----:B------:R-:W-:Y:S02]  /*6340*/  IADD3.X R157, R200, UR21, RZ, P3, !PT ;  /* 0x00000015c89d7c10 */ /* 0x000fe40009ffe4ff */
[----:B------:R-:W-:Y:S02]  /*6350*/  IADD3 R154, P6, R199, UR20, RZ ;  /* 0x00000014c79a7c10 */ /* 0x000fe4000ffde0ff */
[----:B------:R-:W-:Y:S02]  /*6360*/  ISETP.NE.U32.AND P2, PT, R155, RZ, PT ;  /* 0x000000ff9b00720c */ /* 0x000fe40003f45070 */
[----:B------:R-:W-:Y:S02]  /*6370*/  IADD3.X R155, R198, UR21, RZ, P6, !PT ;  /* 0x00000015c69b7c10 */ /* 0x000fe4000b7fe4ff */
[----:B------:R-:W-:Y:S02]  /*6380*/  ISETP.NE.U32.AND P3, PT, R158, RZ, PT ;  /* 0x000000ff9e00720c */ /* 0x000fe40003f65070 */
[----:B------:R-:W-:Y:S01]  /*6390*/  PLOP3.LUT P6, PT, PT, PT, UP1, 0x40, 0x0 ;  /* 0x000000000000781c */ /* 0x000fe20003fce818 */
[----:B------:R-:W-:Y:S01]  /*63a0*/  HGMMA.64x128x8.F32.TF32 R24, gdesc[UR8], R24 ;  /* 0x05e00000081879f0 */ /* 0x000fe20008702818 */
[----:B------:R-:W-:-:S02]  /*63b0*/  UIADD3.64 UR10, UR10, 0x4, URZ ;  /* 0x000000040a0a7897 */ /* 0x000fc4000fffe03f */
[----:B------:R-:W-:-:S09]  /*63c0*/  UIADD3.64 UR8, UR8, 0x4, URZ ;  /* 0x0000000408087897 */ /* 0x000fd2000fffe03f */
[----:B------:R-:W-:-:S12]  /*63d0*/  HGMMA.64x128x8.F32.TF32 R24, gdesc[UR24], R24 ;  /* 0x05e00000181879f0 */ /* 0x000fd80008702818 */
[----:B------:R-:W-:Y:S03]  /*63e0*/  HGMMA.64x128x8.F32.TF32 R24, gdesc[UR8], R24, gsb0 ;  /* 0x05e00000081879f0 */ /* 0x000fe60008002818 */
[----:B------:R-:W-:Y:S02]  /*63f0*/  WARPGROUP.DEPBAR.LE gsb0, 0x1 ;  /* 0x00008000000079c5 */ /* 0x000fe40000010100 */
[----:B------:R-:W-:Y:S06]  /*6400*/  BAR.SYNC.DEFER_BLOCKING 0x0 ;  /* 0x0000000000007b1d */ /* 0x000fec0000010000 */
[----:B------:R-:W-:Y:S01]  /*6410*/  @!PT LDS RZ, [RZ] ;  /* 0x00000000fffff984 */ /* 0x000fe20000000800 */
[----:B------:R-:W-:Y:S01]  /*6420*/  @!PT LDS RZ, [RZ] ;  /* 0x00000000fffff984 */ /* 0x000fe20000000800 */
[----:B------:R-:W-:Y:S01]  /*6430*/  @!PT LDS RZ, [RZ] ;  /* 0x00000000fffff984 */ /* 0x000fe20000000800 */
[----:B------:R1:W-:Y:S01]  /*6440*/  LDGSTS.E [R163+0x10000], desc[UR18][R160.64], P0 ;  /* 0x10000000a0a37fae */ /* 0x0003e20008121852 */
[----:B------:R-:W-:-:S03]  /*6450*/  ISETP.GE.AND P0, PT, R12, UR13, PT ;  /* 0x0000000d0c007c0c */ /* 0x000fc6000bf06270 */
[----:B------:R2:W-:Y:S01]  /*6460*/  LDGSTS.E [R163+0x10008], desc[UR18][R156.64], P5 ;  /* 0x100080009ca37fae */ /* 0x0005e2000a921852 */
[----:B------:R-:W-:Y:S02]  /*6470*/  ISETP.GE.AND P5, PT, R13, UR13, PT ;  /* 0x0000000d0d007c0c */ /* 0x000fe4000bfa6270 */
[----:B------:R-:W-:Y:S01]  /*6480*/  SEL R162, RZ, 0x4, P0 ;  /* 0x00000004ffa27807 */ /* 0x000fe20000000000 */
[----:B------:R3:W-:Y:S01]  /*6490*/  LDGSTS.E [R167+0x10000], desc[UR18][R154.64], P4 ;  /* 0x100000009aa77fae */ /* 0x0007e2000a121852 */
[----:B------:R-:W-:Y:S02]  /*64a0*/  ISETP.GE.AND P0, PT, R14, UR13, PT ;  /* 0x0000000d0e007c0c */ /* 0x000fe4000bf06270 */
[----:B------:R-:W-:Y:S02]  /*64b0*/  IADD3 R158, P4, R197, UR20, RZ ;  /* 0x00000014c59e7c10 */ /* 0x000fe4000ff9e0ff */
[----:B-1----:R-:W-:Y:S02]  /*64c0*/  SEL R160, RZ, 0x4, P5 ;  /* 0x00000004ffa07807 */ /* 0x002fe40002800000 */
[----:B------:R-:W-:Y:S01]  /*64d0*/  PLOP3.LUT P5, PT, PT, PT, UP1, 0x40, 0x0 ;  /* 0x000000000000781c */ /* 0x000fe20003fae818 */
[----:B--2---:R-:W-:Y:S01]  /*64e0*/  VIADD R163, R17, UR5 ;  /* 0x0000000511a37c36 */ /* 0x004fe20008000000 */
[----:B------:R-:W-:-:S02]  /*64f0*/  IADD3.X R159, R196, UR21, RZ, P4, !PT ;  /* 0x00000015c49f7c10 */ /* 0x000fc4000a7fe4ff */
[----:B------:R-:W-:Y:S02]  /*6500*/  PLOP3.LUT P4, PT, PT, PT, UP1, 0x40, 0x0 ;  /* 0x000000000000781c */ /* 0x000fe40003f8e818 */
[----:B---3--:R-:W-:Y:S01]  /*6510*/  SEL R154, RZ, 0x4, P0 ;  /* 0x00000004ff9a7807 */ /* 0x008fe20000000000 */
[----:B------:R-:W-:Y:S01]  /*6520*/  LDGSTS.E [R167+0x10008], desc[UR18][R158.64], P1 ;  /* 0x100080009ea77fae */ /* 0x000fe20008921852 */
[----:B------:R-:W-:Y:S02]  /*6530*/  IADD3 R156, P0, R195, UR20, RZ ;  /* 0x00000014c39c7c10 */ /* 0x000fe4000ff1e0ff */
[----:B------:R-:W-:Y:S02]  /*6540*/  SEL R155, R154, RZ, P5 ;  /* 0x000000ff9a9b7207 */ /* 0x000fe40002800000 */
[----:B------:R-:W-:Y:S02]  /*6550*/  IADD3 R154, P5, R193, UR20, RZ ;  /* 0x00000014c19a7c10 */ /* 0x000fe4000ffbe0ff */
[----:B------:R-:W-:-:S02]  /*6560*/  IADD3.X R157, R194, UR21, RZ, P0, !PT ;  /* 0x00000015c29d7c10 */ /* 0x000fc400087fe4ff */
[----:B------:R-:W-:Y:S02]  /*6570*/  ISETP.NE.U32.AND P0, PT, R155, RZ, PT ;  /* 0x000000ff9b00720c */ /* 0x000fe40003f05070 */
[----:B------:R-:W-:Y:S01]  /*6580*/  SEL R160, R160, RZ, P4 ;  /* 0x000000ffa0a07207 */ /* 0x000fe20002000000 */
[----:B------:R-:W-:Y:S01]  /*6590*/  LDGSTS.E [R163+0x10000], desc[UR18][R156.64], P2 ;  /* 0x100000009ca37fae */ /* 0x000fe20009121852 */
[----:B------:R-:W-:Y:S02]  /*65a0*/  IADD3.X R155, R192, UR21, RZ, P5, !PT ;  /* 0x00000015c09b7c10 */ /* 0x000fe4000affe4ff */
[----:B------:R-:W-:Y:S02]  /*65b0*/  ISETP.GE.AND P5, PT, R15, UR13, PT ;  /* 0x0000000d0f007c0c */ /* 0x000fe4000bfa6270 */
[----:B------:R-:W-:Y:S01]  /*65c0*/  SEL R162, R162, RZ, P6 ;  /* 0x000000ffa2a27207 */ /* 0x000fe20003000000 */
[----:B------:R1:W-:Y:S01]  /*65d0*/  LDGSTS.E [R163+0x10008], desc[UR18][R154.64], P3 ;  /* 0x100080009aa37fae */ /* 0x0003e20009921852 */
[----:B------:R-:W-:-:S02]  /*65e0*/  ISETP.NE.U32.AND P6, PT, R160, RZ, PT ;  /* 0x000000ffa000720c */ /* 0x000fc40003fc5070 */
[----:B------:R-:W-:Y:S02]  /*65f0*/  ISETP.GE.AND P1, PT, R18, UR13, PT ;  /* 0x0000000d12007c0c */ /* 0x000fe4000bf26270 */
[----:B------:R-:W-:Y:S02]  /*6600*/  PLOP3.LUT P2, PT, PT, PT, UP1, 0x40, 0x0 ;  /* 0x000000000000781c */ /* 0x000fe40003f4e818 */
[----:B------:R-:W-:Y:S02]  /*6610*/  SEL R160, RZ, 0x4, P5 ;  /* 0x00000004ffa07807 */ /* 0x000fe40002800000 */
[----:B------:R-:W-:Y:S02]  /*6620*/  ISETP.NE.U32.AND P4, PT, R162, RZ, PT ;  /* 0x000000ffa200720c */ /* 0x000fe40003f85070 */
[----:B------:R-:W-:Y:S01]  /*6630*/  ISETP.GE.AND P3, PT, R19, UR13, PT ;  /* 0x0000000d13007c0c */ /* 0x000fe2000bf66270 */
[----:B-1----:R-:W-:Y:S01]  /*6640*/  VIADD R163, R22, UR5 ;  /* 0x0000000516a37c36 */ /* 0x002fe20008000000 */
[----:B------:R-:W-:-:S02]  /*6650*/  PLOP3.LUT P5, PT, PT, PT, UP1, 0x40, 0x0 ;  /* 0x000000000000781c */ /* 0x000fc40003fae818 */
[----:B------:R-:W-:Y:S02]  /*6660*/  SEL R162, RZ, 0x4, P1 ;  /* 0x00000004ffa27807 */ /* 0x000fe40000800000 */
[----:B------:R-:W-:Y:S02]  /*6670*/  SEL R161, R160, RZ, P2 ;  /* 0x000000ffa0a17207 */ /* 0x000fe40001000000 */
[----:B------:R-:W-:Y:S02]  /*6680*/  IADD3 R160, P1, R191, UR20, RZ ;  /* 0x00000014bfa07c10 */ /* 0x000fe4000ff3e0ff */
[----:B------:R-:W-:Y:S02]  /*6690*/  SEL R156, RZ, 0x4, P3 ;  /* 0x00000004ff9c7807 */ /* 0x000fe40001800000 */
[----:B------:R-:W-:Y:S02]  /*66a0*/  SEL R162, R162, RZ, P5 ;  /* 0x000000ffa2a27207 */ /* 0x000fe40002800000 */
[----:B------:R-:W-:-:S02]  /*66b0*/  ISETP.NE.U32.AND P3, PT, R161, RZ, PT ;  /* 0x000000ffa100720c */ /* 0x000fc40003f65070 */
[----:B------:R-:W-:Y:S02]  /*66c0*/  IADD3 R154, P5, R189, UR20, RZ ;  /* 0x00000014bd9a7c10 */ /* 0x000fe4000ffbe0ff */
[----:B------:R-:W-:Y:S02]  /*66d0*/  IADD3.X R161, R190, UR21, RZ, P1, !PT ;  /* 0x00000015bea17c10 */ /* 0x000fe40008ffe4ff */
[----:B------:R-:W-:Y:S02]  /*66e0*/  PLOP3.LUT P2, PT, PT, PT, UP1, 0x40, 0x0 ;  /* 0x000000000000781c */ /* 0x000fe40003f4e818 */
[----:B------:R-:W-:Y:S01]  /*66f0*/  IADD3.X R155, R188, UR21, RZ, P5, !PT ;  /* 0x00000015bc9b7c10 */ /* 0x000fe2000affe4ff */
[----:B------:R1:W-:Y:S01]  /*6700*/  LDGSTS.E [R163+0x10000], desc[UR18][R160.64], P4 ;  /* 0x10000000a0a37fae */ /* 0x0003e2000a121852 */
[----:B------:R-:W-:Y:S02]  /*6710*/  SEL R156, R156, RZ, P2 ;  /* 0x000000ff9c9c7207 */ /* 0x000fe40001000000 */
[----:B------:R-:W-:Y:S01]  /*6720*/  ISETP.GE.AND P5, PT, R20, UR13, PT ;  /* 0x0000000d14007c0c */ /* 0x000fe2000bfa6270 */
[----:B------:R2:W-:Y:S01]  /*6730*/  LDGSTS.E [R163+0x10008], desc[UR18][R154.64], P6 ;  /* 0x100080009aa37fae */ /* 0x0005e2000b121852 */
[----:B------:R-:W-:-:S02]  /*6740*/  IADD3 R158, P4, R187, UR20, RZ ;  /* 0x00000014bb9e7c10 */ /* 0x000fc4000ff9e0ff */
[----:B------:R-:W-:Y:S02]  /*6750*/  ISETP.NE.U32.AND P2, PT, R156, RZ, PT ;  /* 0x000000ff9c00720c */ /* 0x000fe40003f45070 */
[----:B------:R-:W-:Y:S02]  /*6760*/  PLOP3.LUT P6, PT, PT, PT, UP1, 0x40, 0x0 ;  /* 0x000000000000781c */ /* 0x000fe40003fce818 */
[----:B------:R-:W-:Y:S01]  /*6770*/  SEL R157, RZ, 0x4, P5 ;  /* 0x00000004ff9d7807 */ /* 0x000fe20002800000 */
[----:B-1----:R-:W-:Y:S01]  /*6780*/  VIADD R161, R23, UR5 ;  /* 0x0000000517a17c36 */ /* 0x002fe20008000000 */
[----:B------:R-:W-:Y:S02]  /*6790*/  IADD3.X R159, R186, UR21, RZ, P4, !PT ;  /* 0x00000015ba9f7c10 */ /* 0x000fe4000a7fe4ff */
[----:B------:R-:W-:Y:S02]  /*67a0*/  ISETP.GE.AND P5, PT, R21, UR13, PT ;  /* 0x0000000d15007c0c */ /* 0x000fe4000bfa6270 */
[----:B------:R-:W-:Y:S01]  /*67b0*/  IADD3 R156, P4, R185, UR20, RZ ;  /* 0x00000014b99c7c10 */ /* 0x000fe2000ff9e0ff */
[----:B------:R-:W-:Y:S01]  /*67c0*/  LDGSTS.E [R161+0x10000], desc[UR18][R158.64], P0 ;  /* 0x100000009ea17fae */ /* 0x000fe20008121852 */
[----:B------:R-:W-:-:S02]  /*67d0*/  ISETP.NE.U32.AND P1, PT, R162, RZ, PT ;  /* 0x000000ffa200720c */ /* 0x000fc40003f25070 */
[----:B------:R-:W-:Y:S02]  /*67e0*/  SEL R162, R157, RZ, P6 ;  /* 0x000000ff9da27207 */ /* 0x000fe40003000000 */
[----:B------:R-:W-:Y:S02]  /*67f0*/  SEL R160, RZ, 0x4, P5 ;  /* 0x00000004ffa07807 */ /* 0x000fe40002800000 */
[----:B------:R-:W-:Y:S02]  /*6800*/  IADD3.X R157, R184, UR21, RZ, P4, !PT ;  /* 0x00000015b89d7c10 */ /* 0x000fe4000a7fe4ff */
[----:B------:R-:W-:Y:S02]  /*6810*/  PLOP3.LUT P6, PT, PT, PT, UP1, 0x40, 0x0 ;  /* 0x000000000000781c */ /* 0x000fe40003fce818 */
[----:B--2---:R-:W-:Y:S01]  /*6820*/  IADD3 R154, P5, R183, UR20, RZ ;  /* 0x00000014b79a7c10 */ /* 0x004fe2000ffbe0ff */
[----:B------:R1:W-:Y:S01]  /*6830*/  LDGSTS.E [R161+0x10008], desc[UR18][R156.64], P3 ;  /* 0x100080009ca17fae */ /* 0x0003e20009921852 */
[----:B------:R-:W-:-:S02]  /*6840*/  SEL R160, R160, RZ, P6 ;  /* 0x000000ffa0a07207 */ /* 0x000fc40003000000 */
[----:B------:R-:W-:Y:S02]  /*6850*/  IADD3.X R155, R182, UR21, RZ, P5, !PT ;  /* 0x00000015b69b7c10 */ /* 0x000fe4000affe4ff */
[----:B------:R-:W-:Y:S02]  /*6860*/  ISETP.GE.AND P3, PT, R88, UR13, PT ;  /* 0x0000000d58007c0c */ /* 0x000fe4000bf66270 */
[----:B------:R-:W-:Y:S01]  /*6870*/  ISETP.NE.U32.AND P0, PT, R160, RZ, PT ;  /* 0x000000ffa000720c */ /* 0x000fe20003f05070 */
[----:B------:R2:W-:Y:S01]  /*6880*/  LDGSTS.E [R171+0x10000], desc[UR18][R154.64], P1 ;  /* 0x100000009aab7fae */ /* 0x0005e20008921852 */
[----:B------:R-:W-:Y:S02]  /*6890*/  SEL R160, RZ, 0x4, P3 ;  /* 0x00000004ffa07807 */ /* 0x000fe40001800000 */
[----:B------:R-:W-:Y:S02]  /*68a0*/  PLOP3.LUT P1, PT, PT, PT, UP1, 0x40, 0x0 ;  /* 0x000000000000781c */ /* 0x000fe40003f2e818 */
[----:B------:R-:W-:-:S02]  /*68b0*/  ISETP.GE.AND P3, PT, R89, UR13, PT ;  /* 0x0000000d59007c0c */ /* 0x000fc4000bf66270 */
[----:B------:R-:W-:Y:S01]  /*68c0*/  ISETP.GE.AND P5, PT, R4, UR13, PT ;  /* 0x0000000d04007c0c */ /* 0x000fe2000bfa6270 */
[----:B------:R-:W-:Y:S01]  /*68d0*/  UIADD3 UR13, UR13, -0x20, URZ ;  /* 0xffffffe00d0d7890 */ /* 0x000fe2000fffe03f */
[----:B------:R-:W-:Y:S02]  /*68e0*/  SEL R160, R160, RZ, P1 ;  /* 0x000000ffa0a07207 */ /* 0x000fe40000800000 */
[----:B-1----:R-:W-:Y:S02]  /*68f0*/  SEL R156, RZ, 0x4, P3 ;  /* 0x00000004ff9c7807 */ /* 0x002fe40001800000 */
[----:B------:R-:W-:Y:S02]  /*6900*/  ISETP.NE.U32.AND P4, PT, R162, RZ, PT ;  /* 0x000000ffa200720c */ /* 0x000fe40003f85070 */
[----:B------:R-:W-:Y:S02]  /*6910*/  IADD3 R168, P6, R181, UR20, RZ ;  /* 0x00000014b5a87c10 */ /* 0x000fe4000ffde0ff */
[----:B------:R-:W-:-:S02]  /*6920*/  PLOP3.LUT P3, PT, PT, PT, UP1, 0x40, 0x0 ;  /* 0x000000000000781c */ /* 0x000fc40003f6e818 */
[----:B--2---:R-:W-:Y:S02]  /*6930*/  SEL R154, RZ, 0x4, P5 ;  /* 0x00000004ff9a7807 */ /* 0x004fe40002800000 */
[----:B------:R-:W-:Y:S02]  /*6940*/  ISETP.NE.U32.AND P1, PT, R160, RZ, PT ;  /* 0x000000ffa000720c */ /* 0x000fe40003f25070 */
[----:B------:R-:W-:Y:S02]  /*6950*/  IADD3.X R169, R180, UR21, RZ, P6, !PT ;  /* 0x00000015b4a97c10 */ /* 0x000fe4000b7fe4ff */
[----:B------:R-:W-:Y:S02]  /*6960*/  IADD3 R160, P5, R211, UR20, RZ ;  /* 0x00000014d3a07c10 */ /* 0x000fe4000ffbe0ff */
[----:B------:R-:W-:Y:S01]  /*6970*/  SEL R154, R154, RZ, P3 ;  /* 0x000000ff9a9a7207 */ /* 0x000fe20001800000 */
[----:B------:R1:W-:Y:S01]  /*6980*/  LDGSTS.E [R171+0x10008], desc[UR18][R168.64], P2 ;  /* 0x10008000a8ab7fae */ /* 0x0003e20009121852 */
[----:B------:R-:W-:-:S02]  /*6990*/  PLOP3.LUT P6, PT, PT, PT, UP1, 0x40, 0x0 ;  /* 0x000000000000781c */ /* 0x000fc40003fce818 */
[----:B------:R-:W-:Y:S02]  /*69a0*/  IADD3 R166, P3, R209, UR20, RZ ;  /* 0x00000014d1a67c10 */ /* 0x000fe4000ff7e0ff */
[----:B------:R-:W-:Y:S02]  /*69b0*/  IADD3.X R161, R210, UR21, RZ, P5, !PT ;  /* 0x00000015d2a17c10 */ /* 0x000fe4000affe4ff */
[----:B------:R-:W-:Y:S02]  /*69c0*/  SEL R156, R156, RZ, P6 ;  /* 0x000000ff9c9c7207 */ /* 0x000fe40003000000 */
[----:B------:R-:W-:Y:S01]  /*69d0*/  IADD3.X R167, R208, UR21, RZ, P3, !PT ;  /* 0x00000015d0a77c10 */ /* 0x000fe20009ffe4ff */
[----:B------:R-:W-:Y:S01]  /*69e0*/  LDGSTS.E [R213+0x10000], desc[UR18][R160.64], P4 ;  /* 0x10000000a0d57fae */ /* 0x000fe2000a121852 */
[----:B------:R-:W-:Y:S01]  /*69f0*/  IADD3 R162, P6, R207, UR20, RZ ;  /* 0x00000014cfa27c10 */ /* 0x000fe2000ffde0ff */
[----:B-1----:R-:W-:Y:S01]  /*6a00*/  VIADD R171, R92, UR5 ;  /* 0x000000055cab7c36 */ /* 0x002fe20008000000 */
[----:B------:R-:W-:Y:S01]  /*6a10*/  ISETP.NE.U32.AND P5, PT, R154, RZ, PT ;  /* 0x000000ff9a00720c */ /* 0x000fe20003fa5070 */
[----:B------:R1:W-:Y:S01]  /*6a20*/  LDGSTS.E [R213+0x10008], desc[UR18][R166.64], P0 ;  /* 0x10008000a6d57fae */ /* 0x0003e20008121852 */
[----:B------:R-:W-:Y:S01]  /*6a30*/  IADD3.X R163, R206, UR21, RZ, P6, !PT ;  /* 0x00000015cea37c10 */ /* 0x000fe2000b7fe4ff */
[----:B------:R-:W-:Y:S01]  /*6a40*/  ULEA UR5, UR15, UR7, 0xe ;  /* 0x000000070f057291 */ /* 0x000fe2000f8e703f */
[----:B------:R-:W-:-:S02]  /*6a50*/  IADD3 R154, P0, R179, UR22, RZ ;  /* 0x00000016b39a7c10 */ /* 0x000fc4000ff1e0ff */
[----:B------:R-:W-:Y:S01]  /*6a60*/  ISETP.NE.U32.AND P2, PT, R156, RZ, PT ;  /* 0x000000ff9c00720c */ /* 0x000fe20003f45070 */
[----:B------:R2:W-:Y:S01]  /*6a70*/  LDGSTS.E [R171+0x10000], desc[UR18][R162.64], P1 ;  /* 0x10000000a2ab7fae */ /* 0x0005e20008921852 */
[----:B------:R-:W-:Y:S01]  /*6a80*/  IADD3.X R155, R178, UR23, RZ, P0, !PT ;  /* 0x00000017b29b7c10 */ /* 0x000fe200087fe4ff */
[----:B------:R-:W-:Y:S01]  /*6a90*/  VIADD R215, R2, UR5 ;  /* 0x0000000502d77c36 */ /* 0x000fe20008000000 */
[----:B------:R-:W-:Y:S01]  /*6aa0*/  IADD3 R156, P3, R205, UR20, RZ ;  /* 0x00000014cd9c7c10 */ /* 0x000fe2000ff7e0ff */
[----:B------:R-:W-:Y:S01]  /*6ab0*/  ULEA UR20, UP2, UR29, UR20, 0x2 ;  /* 0x000000141d147291 */ /* 0x000fe2000f84103f */
[----:B------:R-:W-:Y:S01]  /*6ac0*/  IADD3 R158, P1, R175, UR22, RZ ;  /* 0x00000016af9e7c10 */ /* 0x000fe2000ff3e0ff */
[----:B-1----:R-:W-:Y:S01]  /*6ad0*/  VIADD R213, R93, UR5 ;  /* 0x000000055dd57c36 */ /* 0x002fe20008000000 */
[----:B------:R-:W-:Y:S02]  /*6ae0*/  IADD3 R160, P0, R165, UR22, RZ ;  /* 0x00000016a5a07c10 */ /* 0x000fe4000ff1e0ff */
[----:B------:R-:W-:Y:S01]  /*6af0*/  IADD3.X R157, R204, UR21, RZ, P3, !PT ;  /* 0x00000015cc9d7c10 */ /* 0x000fe20009ffe4ff */
[----:B------:R-:W-:Y:S01]  /*6b00*/  UIADD3.X UR21, UR21, UR28, URZ, UP2, !UPT ;  /* 0x0000001c15157290 */ /* 0x000fe200097fe43f */
[----:B------:R-:W-:-:S02]  /*6b10*/  IADD3.X R159, R174, UR23, RZ, P1, !PT ;  /* 0x00000017ae9f7c10 */ /* 0x000fc40008ffe4ff */
[----:B------:R-:W-:Y:S01]  /*6b20*/  IADD3.X R161, R164, UR23, RZ, P0, !PT ;  /* 0x00000017a4a17c10 */ /* 0x000fe200087fe4ff */
[----:B------:R1:W-:Y:S01]  /*6b30*/  LDGSTS.E [R171+0x10008], desc[UR18][R156.64], P2 ;  /* 0x100080009cab7fae */ /* 0x0003e20009121852 */
[----:B------:R-:W-:Y:S02]  /*6b40*/  IADD3 R168, P1, R149, UR22, RZ ;  /* 0x0000001695a87c10 */ /* 0x000fe4000ff3e0ff */
[----:B------:R-:W-:Y:S01]  /*6b50*/  IADD3 R166, P0, R145, UR22, RZ ;  /* 0x0000001691a67c10 */ /* 0x000fe2000ff1e0ff */
[----:B------:R-:W0:Y:S01]  /*6b60*/  LDGDEPBAR ;  /* 0x00000000000079af */ /* 0x000e220000000000 */
[----:B------:R-:W-:Y:S02]  /*6b70*/  IADD3.X R169, R148, UR23, RZ, P1, !PT ;  /* 0x0000001794a97c10 */ /* 0x000fe40008ffe4ff */
[----:B------:R-:W-:Y:S01]  /*6b80*/  IADD3.X R167, R144, UR23, RZ, P0, !PT ;  /* 0x0000001790a77c10 */ /* 0x000fe200087fe4ff */
[----:B------:R3:W-:Y:S01]  /*6b90*/  LDGSTS.E [R215], desc[UR18][R154.64], P5 ;  /* 0x000000009ad77fae */ /* 0x0007e2000a921852 */
[----:B--2---:R-:W-:-:S02]  /*6ba0*/  IADD3 R162, P1, R141, UR22, RZ ;  /* 0x000000168da27c10 */ /* 0x004fc4000ff3e0ff */
[----:B-1----:R-:W-:Y:S01]  /*6bb0*/  IADD3 R156, P0, R137, UR22, RZ ;  /* 0x00000016899c7c10 */ /* 0x002fe2000ff1e0ff */
[----:B------:R1:W-:Y:S01]  /*6bc0*/  LDGSTS.E [R215+0x400], desc[UR18][R158.64], P5 ;  /* 0x004000009ed77fae */ /* 0x0003e2000a921852 */
[----:B------:R-:W-:Y:S02]  /*6bd0*/  IADD3.X R163, R140, UR23, RZ, P1, !PT ;  /* 0x000000178ca37c10 */ /* 0x000fe40008ffe4ff */
[----:B------:R-:W-:Y:S01]  /*6be0*/  IADD3.X R157, R136, UR23, RZ, P0, !PT ;  /* 0x00000017889d7c10 */ /* 0x000fe200087fe4ff */
[----:B------:R2:W-:Y:S01]  /*6bf0*/  LDGSTS.E [R215+0x800], desc[UR18][R160.64], P5 ;  /* 0x00800000a0d77fae */ /* 0x0005e2000a921852 */
[----:B---3--:R-:W-:-:S03]  /*6c00*/  IADD3 R154, P1, R133, UR22, RZ ;  /* 0x00000016859a7c10 */ /* 0x008fc6000ff3e0ff */
[----:B------:R3:W-:Y:S01]  /*6c10*/  LDGSTS.E [R215+0xc00], desc[UR18][R168.64], P5 ;  /* 0x00c00000a8d77fae */ /* 0x0007e2000a921852 */
[----:B------:R-:W-:-:S03]  /*6c20*/  IADD3.X R155, R132, UR23, RZ, P1, !PT ;  /* 0x00000017849b7c10 */ /* 0x000fc60008ffe4ff */
[----:B------:R4:W-:Y:S01]  /*6c30*/  LDGSTS.E [R215+0x1000], desc[UR18][R166.64], P5 ;  /* 0x01000000a6d77fae */ /* 0x0009e2000a921852 */
[----:B-1----:R-:W-:Y:S02]  /*6c40*/  IADD3 R158, P0, R129, UR22, RZ ;  /* 0x00000016819e7c10 */ /* 0x002fe4000ff1e0ff */
[----:B--2---:R-:W-:Y:S01]  /*6c50*/  IADD3 R160, P1, R125, UR22, RZ ;  /* 0x000000167da07c10 */ /* 0x004fe2000ff3e0ff */
[----:B------:R1:W-:Y:S01]  /*6c60*/  LDGSTS.E [R215+0x1400], desc[UR18][R162.64], P5 ;  /* 0x01400000a2d77fae */ /* 0x0003e2000a921852 */
[----:B------:R-:W-:Y:S02]  /*6c70*/  IADD3.X R159, R128, UR23, RZ, P0, !PT ;  /* 0x00000017809f7c10 */ /* 0x000fe400087fe4ff */
[----:B---3--:R-:W-:Y:S01]  /*6c80*/  IADD3 R168, P0, R121, UR22, RZ ;  /* 0x0000001679a87c10 */ /* 0x008fe2000ff1e0ff */
[----:B------:R2:W-:Y:S01]  /*6c90*/  LDGSTS.E [R215+0x1800], desc[UR18][R156.64], P5 ;  /* 0x018000009cd77fae */ /* 0x0005e2000a921852 */
[----:B------:R-:W-:Y:S02]  /*6ca0*/  IADD3.X R161, R124, UR23, RZ, P1, !PT ;  /* 0x000000177ca17c10 */ /* 0x000fe40008ffe4ff */
[----:B------:R-:W-:Y:S01]  /*6cb0*/  IADD3.X R169, R120, UR23, RZ, P0, !PT ;  /* 0x0000001778a97c10 */ /* 0x000fe200087fe4ff */
[----:B------:R3:W-:Y:S01]  /*6cc0*/  LDGSTS.E [R215+0x1c00], desc[UR18][R154.64], P5 ;  /* 0x01c000009ad77fae */ /* 0x0007e2000a921852 */
[----:B----4-:R-:W-:-:S02]  /*6cd0*/  IADD3 R166, P1, R117, UR22, RZ ;  /* 0x0000001675a67c10 */ /* 0x010fc4000ff3e0ff */
[----:B-1----:R-:W-:Y:S01]  /*6ce0*/  IADD3 R162, P0, R113, UR22, RZ ;  /* 0x0000001671a27c10 */ /* 0x002fe2000ff1e0ff */
[----:B------:R1:W-:Y:S01]  /*6cf0*/  LDGSTS.E [R215+0x2000], desc[UR18][R158.64], P5 ;  /* 0x020000009ed77fae */ /* 0x0003e2000a921852 */
[----:B------:R-:W-:Y:S02]  /*6d00*/  IADD3.X R167, R116, UR23, RZ, P1, !PT ;  /* 0x0000001774a77c10 */ /* 0x000fe40008ffe4ff */
[----:B------:R-:W-:Y:S01]  /*6d10*/  IADD3.X R163, R112, UR23, RZ, P0, !PT ;  /* 0x0000001770a37c10 */ /* 0x000fe200087fe4ff */
[----:B------:R4:W-:Y:S01]  /*6d20*/  LDGSTS.E [R215+0x2400], desc[UR18][R160.64], P5 ;  /* 0x02400000a0d77fae */ /* 0x0009e2000a921852 */
[----:B--2---:R-:W-:Y:S02]  /*6d30*/  IADD3 R156, P1, R109, UR22, RZ ;  /* 0x000000166d9c7c10 */ /* 0x004fe4000ff3e0ff */
[----:B---3--:R-:W-:Y:S01]  /*6d40*/  IADD3 R154, P0, R105, UR22, RZ ;  /* 0x00000016699a7c10 */ /* 0x008fe2000ff1e0ff */
[----:B------:R2:W-:Y:S01]  /*6d50*/  LDGSTS.E [R215+0x2800], desc[UR18][R168.64], P5 ;  /* 0x02800000a8d77fae */ /* 0x0005e2000a921852 */
[----:B------:R-:W-:-:S02]  /*6d60*/  IADD3.X R157, R108, UR23, RZ, P1, !PT ;  /* 0x000000176c9d7c10 */ /* 0x000fc40008ffe4ff */
[----:B------:R-:W-:Y:S01]  /*6d70*/  IADD3.X R155, R104, UR23, RZ, P0, !PT ;  /* 0x00000017689b7c10 */ /* 0x000fe200087fe4ff */
[----:B------:R3:W-:Y:S01]  /*6d80*/  LDGSTS.E [R215+0x2c00], desc[UR18][R166.64], P5 ;  /* 0x02c00000a6d77fae */ /* 0x0007e2000a921852 */
[----:B-1----:R-:W-:Y:S02]  /*6d90*/  IADD3 R158, P1, R101, UR22, RZ ;  /* 0x00000016659e7c10 */ /* 0x002fe4000ff3e0ff */
[----:B----4-:R-:W-:Y:S01]  /*6da0*/  IADD3 R160, P0, R177, UR22, RZ ;  /* 0x00000016b1a07c10 */ /* 0x010fe2000ff1e0ff */
[----:B------:R1:W-:Y:S01]  /*6db0*/  LDGSTS.E [R215+0x3000], desc[UR18][R162.64], P5 ;  /* 0x03000000a2d77fae */ /* 0x0003e2000a921852 */
[----:B------:R-:W-:Y:S02]  /*6dc0*/  IADD3.X R159, R100, UR23, RZ, P1, !PT ;  /* 0x00000017649f7c10 */ /* 0x000fe40008ffe4ff */
[----:B------:R-:W-:Y:S01]  /*6dd0*/  IADD3.X R161, R176, UR23, RZ, P0, !PT ;  /* 0x00000017b0a17c10 */ /* 0x000fe200087fe4ff */
[----:B------:R4:W-:Y:S01]  /*6de0*/  LDGSTS.E [R215+0x3400], desc[UR18][R156.64], P5 ;  /* 0x034000009cd77fae */ /* 0x0009e2000a921852 */
[----:B--2---:R-:W-:-:S02]  /*6df0*/  IADD3 R168, P1, R173, UR22, RZ ;  /* 0x00000016ada87c10 */ /* 0x004fc4000ff3e0ff */
[----:B---3--:R-:W-:Y:S01]  /*6e00*/  IADD3 R166, P0, R151, UR22, RZ ;  /* 0x0000001697a67c10 */ /* 0x008fe2000ff1e0ff */
[----:B------:R2:W-:Y:S01]  /*6e10*/  LDGSTS.E [R215+0x3800], desc[UR18][R154.64], P5 ;  /* 0x038000009ad77fae */ /* 0x0005e2000a921852 */
[----:B------:R-:W-:Y:S02]  /*6e20*/  IADD3.X R169, R172, UR23, RZ, P1, !PT ;  /* 0x00000017aca97c10 */ /* 0x000fe40008ffe4ff */
[----:B------:R-:W-:Y:S01]  /*6e30*/  IADD3.X R167, R150, UR23, RZ, P0, !PT ;  /* 0x0000001796a77c10 */ /* 0x000fe200087fe4ff */
[----:B------:R3:W-:Y:S01]  /*6e40*/  LDGSTS.E [R215+0x3c00], desc[UR18][R158.64], P5 ;  /* 0x03c000009ed77fae */ /* 0x0007e2000a921852 */
[----:B-1----:R-:W-:-:S03]  /*6e50*/  IADD3 R162, P1, R147, UR22, RZ ;  /* 0x0000001693a27c10 */ /* 0x002fc6000ff3e0ff */
[----:B------:R1:W-:Y:S01]  /*6e60*/  LDGSTS.E [R213+0x200], desc[UR18][R160.64], P5 ;  /* 0x00200000a0d57fae */ /* 0x0003e2000a921852 */
[----:B------:R-:W-:Y:S02]  /*6e70*/  IADD3.X R163, R146, UR23, RZ, P1, !PT ;  /* 0x0000001792a37c10 */ /* 0x000fe40008ffe4ff */
[----:B----4-:R-:W-:Y:S01]  /*6e80*/  IADD3 R156, P1, R139, UR22, RZ ;  /* 0x000000168b9c7c10 */ /* 0x010fe2000ff3e0ff */
[----:B------:R4:W-:Y:S01]  /*6e90*/  LDGSTS.E [R213+0x600], desc[UR18][R168.64], P5 ;  /* 0x00600000a8d57fae */ /* 0x0009e2000a921852 */
[----:B--2---:R-:W-:Y:S02]  /*6ea0*/  IADD3 R154, P0, R143, UR22, RZ ;  /* 0x000000168f9a7c10 */ /* 0x004fe4000ff1e0ff */
[----:B------:R-:W-:Y:S01]  /*6eb0*/  IADD3.X R157, R138, UR23, RZ, P1, !PT ;  /* 0x000000178a9d7c10 */ /* 0x000fe20008ffe4ff */
[----:B------:R2:W-:Y:S01]  /*6ec0*/  LDGSTS.E [R213+0xa00], desc[UR18][R166.64], P5 ;  /* 0x00a00000a6d57fae */ /* 0x0005e2000a921852 */
[----:B------:R-:W-:Y:S02]  /*6ed0*/  IADD3.X R155, R142, UR23, RZ, P0, !PT ;  /* 0x000000178e9b7c10 */ /* 0x000fe400087fe4ff */
[----:B---3--:R-:W-:Y:S01]  /*6ee0*/  IADD3 R158, P0, R135, UR22, RZ ;  /* 0x00000016879e7c10 */ /* 0x008fe2000ff1e0ff */
[----:B------:R-:W-:Y:S01]  /*6ef0*/  LDGSTS.E [R213+0xe00], desc[UR18][R162.64], P5 ;  /* 0x00e00000a2d57fae */ /* 0x000fe2000a921852 */
[----:B-1----:R-:W-:-:S02]  /*6f00*/  IADD3 R160, P1, R131, UR22, RZ ;  /* 0x0000001683a07c10 */ /* 0x002fc4000ff3e0ff */
[----:B------:R-:W-:Y:S01]  /*6f10*/  IADD3.X R159, R134, UR23, RZ, P0, !PT ;  /* 0x00000017869f7c10 */ /* 0x000fe200087fe4ff */
[----:B------:R1:W-:Y:S01]  /*6f20*/  LDGSTS.E [R213+0x1200], desc[UR18][R154.64], P5 ;  /* 0x012000009ad57fae */ /* 0x0003e2000a921852 */
[----:B------:R-:W-:Y:S02]  /*6f30*/  IADD3 R170, P0, R127, UR22, RZ ;  /* 0x000000167faa7c10 */ /* 0x000fe4000ff1e0ff */
[----:B------:R-:W-:Y:S01]  /*6f40*/  IADD3.X R161, R130, UR23, RZ, P1, !PT ;  /* 0x0000001782a17c10 */ /* 0x000fe20008ffe4ff */
[----:B------:R3:W-:Y:S01]  /*6f50*/  LDGSTS.E [R213+0x1600], desc[UR18][R156.64], P5 ;  /* 0x016000009cd57fae */ /* 0x0007e2000a921852 */
[----:B------:R-:W-:Y:S02]  /*6f60*/  IADD3.X R171, R126, UR23, RZ, P0, !PT ;  /* 0x000000177eab7c10 */ /* 0x000fe400087fe4ff */
[----:B----4-:R-:W-:Y:S01]  /*6f70*/  IADD3 R168, P1, R123, UR22, RZ ;  /* 0x000000167ba87c10 */ /* 0x010fe2000ff3e0ff */
[----:B------:R4:W-:Y:S01]  /*6f80*/  LDGSTS.E [R213+0x1a00], desc[UR18][R158.64], P5 ;  /* 0x01a000009ed57fae */ /* 0x0009e2000a921852 */
[----:B--2---:R-:W-:-:S02]  /*6f90*/  IADD3 R166, P0, R119, UR22, RZ ;  /* 0x0000001677a67c10 */ /* 0x004fc4000ff1e0ff */
[----:B------:R-:W-:Y:S01]  /*6fa0*/  IADD3.X R169, R122, UR23, RZ, P1, !PT ;  /* 0x000000177aa97c10 */ /* 0x000fe20008ffe4ff */
[----:B------:R2:W-:Y:S01]  /*6fb0*/  LDGSTS.E [R213+0x1e00], desc[UR18][R160.64], P5 ;  /* 0x01e00000a0d57fae */ /* 0x0005e2000a921852 */
[----:B------:R-:W-:Y:S02]  /*6fc0*/  IADD3.X R167, R118, UR23, RZ, P0, !PT ;  /* 0x0000001776a77c10 */ /* 0x000fe400087fe4ff */
[----:B-1----:R-:W-:Y:S01]  /*6fd0*/  IADD3 R154, P1, R115, UR22, RZ ;  /* 0x00000016739a7c10 */ /* 0x002fe2000ff3e0ff */
[----:B------:R1:W-:Y:S01]  /*6fe0*/  LDGSTS.E [R213+0x2200], desc[UR18][R170.64], P5 ;  /* 0x02200000aad57fae */ /* 0x0003e2000a921852 */
[----:B---3--:R-:W-:Y:S02]  /*6ff0*/  IADD3 R156, P0, R111, UR22, RZ ;  /* 0x000000166f9c7c10 */ /* 0x008fe4000ff1e0ff */
[----:B------:R-:W-:Y:S01]  /*7000*/  IADD3.X R155, R114, UR23, RZ, P1, !PT ;  /* 0x00000017729b7c10 */ /* 0x000fe20008ffe4ff */
[----:B------:R1:W-:Y:S01]  /*7010*/  LDGSTS.E [R213+0x2600], desc[UR18][R168.64], P5 ;  /* 0x02600000a8d57fae */ /* 0x0003e2000a921852 */
[----:B------:R-:W-:-:S02]  /*7020*/  IADD3.X R157, R110, UR23, RZ, P0, !PT ;  /* 0x000000176e9d7c10 */ /* 0x000fc400087fe4ff */
[----:B----4-:R-:W-:Y:S01]  /*7030*/  IADD3 R158, P1, R107, UR22, RZ ;  /* 0x000000166b9e7c10 */ /* 0x010fe2000ff3e0ff */
[----:B------:R1:W-:Y:S01]  /*7040*/  LDGSTS.E [R213+0x2a00], desc[UR18][R166.64], P5 ;  /* 0x02a00000a6d57fae */ /* 0x0003e2000a921852 */
[----:B------:R-:W-:Y:S02]  /*7050*/  PLOP3.LUT P0, PT, PT, PT, UP0, 0x80, 0x0 ;  /* 0x000000000000781c */ /* 0x000fe40003f0f008 */
[----:B--2---:R-:W-:Y:S01]  /*7060*/  IADD3 R160, P2, R103, UR22, RZ ;  /* 0x0000001667a07c10 */ /* 0x004fe2000ff5e0ff */
[----:B------:R1:W-:Y:S01]  /*7070*/  LDGSTS.E [R213+0x2e00], desc[UR18][R154.64], P5 ;  /* 0x02e000009ad57fae */ /* 0x0003e2000a921852 */
[----:B------:R-:W-:Y:S01]  /*7080*/  IADD3 R162, P3, R99, UR22, RZ ;  /* 0x0000001663a27c10 */ /* 0x000fe2000ff7e0ff */
[----:B------:R-:W-:Y:S01]  /*7090*/  ULEA UR22, UP1, UR12, UR22, 0x2 ;  /* 0x000000160c167291 */ /* 0x000fe2000f82103f */
[----:B------:R-:W-:Y:S01]  /*70a0*/  IADD3.X R159, R106, UR23, RZ, P1, !PT ;  /* 0x000000176a9f7c10 */ /* 0x000fe20008ffe4ff */
[----:B------:R1:W-:Y:S01]  /*70b0*/  LDGSTS.E [R213+0x3200], desc[UR18][R156.64], P5 ;  /* 0x032000009cd57fae */ /* 0x0003e2000a921852 */
[----:B------:R-:W-:-:S02]  /*70c0*/  IADD3.X R161, R102, UR23, RZ, P2, !PT ;  /* 0x0000001766a17c10 */ /* 0x000fc400097fe4ff */
[----:B------:R-:W-:Y:S01]  /*70d0*/  IADD3.X R163, R98, UR23, RZ, P3, !PT ;  /* 0x0000001762a37c10 */ /* 0x000fe20009ffe4ff */
[----:B------:R1:W-:Y:S01]  /*70e0*/  LDGSTS.E [R213+0x3600], desc[UR18][R158.64], P5 ;  /* 0x036000009ed57fae */ /* 0x0003e2000a921852 */
[----:B------:R-:W-:-:S03]  /*70f0*/  UIADD3.X UR23, UR23, UR16, URZ, UP1, !UPT ;  /* 0x0000001017177290 */ /* 0x000fc60008ffe43f */
[----:B------:R1:W-:Y:S04]  /*7100*/  LDGSTS.E [R213+0x3a00], desc[UR18][R160.64], P5 ;  /* 0x03a00000a0d57fae */ /* 0x0003e8000a921852 */
[----:B------:R1:W-:Y:S04]  /*7110*/  LDGSTS.E [R213+0x3e00], desc[UR18][R162.64], P5 ;  /* 0x03e00000a2d57fae */ /* 0x0003e8000a921852 */
[----:B------:R-:W0:Y:S01]  /*7120*/  LDGDEPBAR ;  /* 0x00000000000079af */ /* 0x000e220000000000 */
[----:B------:R-:W-:Y:S05]  /*7130*/  @P0 BRA `(.L_x_1) ;  /* 0xffffffec00780947 */ /* 0x000fea000383ffff */
.L_x_0:
[----:B------:R-:W-:Y:S02]  /*7140*/  WARPGROUP.DEPBAR.LE gsb0, 0x0 ;  /* 0x00008000000079c5 */ /* 0x000fe40000010000 */
[----:B------:R-:W-:-:S04]  /*7150*/  DEPBAR.LE SB0, 0x0 ;  /* 0x000080000000791a */ /* 0x000fc80000000000 */
[----:B------:R-:W-:Y:S01]  /*7160*/  LOP3.LUT R4, R95, 0x70, RZ, 0xc0, !PT ;  /* 0x000000705f047812 */ /* 0x000fe200078ec0ff */
[----:B------:R-:W-:Y:S01]  /*7170*/  ULDC UR4, c[0x0][0x244] ;  /* 0x0000910000047ab9 */ /* 0x000fe20000000800 */
[----:B------:R-:W-:Y:S02]  /*7180*/  IADD3 R97, R96, UR7, R97 ;  /* 0x0000000760617c10 */ /* 0x000fe4000fffe061 */
[----:B------:R-:W-:Y:S02]  /*7190*/  LOP3.LUT R3, R94, 0x7f, RZ, 0xc0, !PT ;  /* 0x0000007f5e037812 */ /* 0x000fe400078ec0ff */
[----:B------:R-:W-:Y:S01]  /*71a0*/  LOP3.LUT R178, R0, R7, RZ, 0xfc, !PT ;  /* 0x0000000700b27212 */ /* 0x000fe200078efcff */
[----:B------:R-:W-:Y:S01]  /*71b0*/  IMAD.IADD R97, R4, 0x1, R97 ;  /* 0x0000000104617824 */ /* 0x000fe200078e0261 */
[----:B------:R-:W-:Y:S01]  /*71c0*/  BAR.SYNC.DEFER_BLOCKING 0x0 ;  /* 0x0000000000007b1d */ /* 0x000fe20000010000 */
[C-C-:B------:R-:W-:Y:S02]  /*71d0*/  LOP3.LUT R214, R0.reuse, 0x2, R7.reuse, 0xfe, !PT ;  /* 0x0000000200d67812 */ /* 0x140fe400078efe07 */
[----:B------:R-:W-:-:S02]  /*71e0*/  LOP3.LUT R212, R0, 0x4, R7, 0xfe, !PT ;  /* 0x0000000400d47812 */ /* 0x000fc400078efe07 */
[C-C-:B------:R-:W-:Y:S02]  /*71f0*/  LOP3.LUT R210, R0.reuse, 0x6, R7.reuse, 0xfe, !PT ;  /* 0x0000000600d27812 */ /* 0x140fe400078efe07 */
[C-C-:B------:R-:W-:Y:S02]  /*7200*/  LOP3.LUT R208, R0.reuse, 0x8, R7.reuse, 0xfe, !PT ;  /* 0x0000000800d07812 */ /* 0x140fe400078efe07 */
[C-C-:B------:R-:W-:Y:S02]  /*7210*/  LOP3.LUT R206, R0.reuse, 0xa, R7.reuse, 0xfe, !PT ;  /* 0x0000000a00ce7812 */ /* 0x140fe400078efe07 */
[C-C-:B------:R-:W-:Y:S02]  /*7220*/  LOP3.LUT R204, R0.reuse, 0xc, R7.reuse, 0xfe, !PT ;  /* 0x0000000c00cc7812 */ /* 0x140fe400078efe07 */
[C-C-:B------:R-:W-:Y:S02]  /*7230*/  LOP3.LUT R202, R0.reuse, 0xe, R7.reuse, 0xfe, !PT ;  /* 0x0000000e00ca7812 */ /* 0x140fe400078efe07 */
[----:B------:R-:W-:-:S02]  /*7240*/  LOP3.LUT R200, R0, 0x10, R7, 0xfe, !PT ;  /* 0x0000001000c87812 */ /* 0x000fc400078efe07 */
[C-C-:B------:R-:W-:Y:S02]  /*7250*/  LOP3.LUT R198, R0.reuse, 0x12, R7.reuse, 0xfe, !PT ;  /* 0x0000001200c67812 */ /* 0x140fe400078efe07 */
[C-C-:B------:R-:W-:Y:S02]  /*7260*/  LOP3.LUT R196, R0.reuse, 0x14, R7.reuse, 0xfe, !PT ;  /* 0x0000001400c47812 */ /* 0x140fe400078efe07 */
[C-C-:B------:R-:W-:Y:S02]  /*7270*/  LOP3.LUT R194, R0.reuse, 0x16, R7.reuse, 0xfe, !PT ;  /* 0x0000001600c27812 */ /* 0x140fe400078efe07 */
[C-C-:B------:R-:W-:Y:S01]  /*7280*/  LOP3.LUT R192, R0.reuse, 0x18, R7.reuse, 0xfe, !PT ;  /* 0x0000001800c07812 */ /* 0x140fe200078efe07 */
[----:B------:R-:W-:Y:S01]  /*7290*/  STSM.16.M88.4 [R97], R24 ;  /* 0x0000001861007844 */ /* 0x000fe20000000200 */
        /* <DEDUP_REMOVED lines=35> */
[C-C-:B-1----:R-:W-:Y:S02]  /*74d0*/  LOP3.LUT R154, R0.reuse, 0x3c, R7.reuse, 0xfe, !PT ;  /* 0x0000003c009a7812 */ /* 0x142fe400078efe07 */
        /* <DEDUP_REMOVED lines=14> */
[----:B------:R-:W-:Y:S02]  /*75c0*/  LOP3.LUT R186, R0, 0x1e, R7, 0xfe, !PT ;  /* 0x0000001e00ba7812 */ /* 0x000fe400078efe07 */
[----:B------:R-:W-:Y:S01]  /*75d0*/  LEA R0, R3, UR7, 0x4 ;  /* 0x0000000703007c11 */ /* 0x000fe2000f8e20ff */
[----:B------:R-:W-:Y:S01]  /*75e0*/  BAR.SYNC.DEFER_BLOCKING 0x0 ;  /* 0x0000000000007b1d */ /* 0x000fe20000010000 */
[----:B------:R-:W-:-:S04]  /*75f0*/  ISETP.GE.AND P0, PT, R5, R152, PT ;  /* 0x000000980500720c */ /* 0x000fc80003f06270 */
[----:B------:R-:W-:-:S03]  /*7600*/  ISETP.LT.AND P3, PT, R178, R153, !P0 ;  /* 0x00000099b200720c */ /* 0x000fc60004761270 */
[----:B------:R-:W1:Y:S01]  /*7610*/  LDC R3, c[0x0][0x248] ;  /* 0x00009200ff037b82 */ /* 0x000e620000000800 */
[----:B------:R-:W-:Y:S01]  /*7620*/  ISETP.LT.AND P1, PT, R214, R153, !P0 ;  /* 0x00000099d600720c */ /* 0x000fe20004721270 */
[----:B------:R-:W2:Y:S06]  /*7630*/  LDS.128 R8, [R0] ;  /* 0x0000000000087984 */ /* 0x000eac0000000c00 */
[----:B------:R-:W-:Y:S01]  /*7640*/  BAR.SYNC.DEFER_BLOCKING 0x0 ;  /* 0x0000000000007b1d */ /* 0x000fe20000010000 */
[-C--:B-1----:R-:W-:Y:S02]  /*7650*/  IMAD R178, R178, R3.reuse, RZ ;  /* 0x00000003b2b27224 */ /* 0x082fe400078e02ff */
[----:B------:R-:W-:-:S03]  /*7660*/  IMAD R214, R214, R3, RZ ;  /* 0x00000003d6d67224 */ /* 0x000fc600078e02ff */
[----:B------:R-:W-:Y:S02]  /*7670*/  STSM.16.M88.4 [R97], R28 ;  /* 0x0000001c61007844 */ /* 0x000fe40000000200 */
[----:B------:R-:W-:Y:S06]  /*7680*/  BAR.SYNC.DEFER_BLOCKING 0x0 ;  /* 0x0000000000007b1d */ /* 0x000fec0000010000 */
[----:B------:R-:W1:Y:S02]  /*7690*/  LDS.128 R12, [R0] ;  /* 0x00000000000c7984 */ /* 0x000e640000000c00 */
[----:B------:R-:W-:Y:S06]  /*76a0*/  BAR.SYNC.DEFER_BLOCKING 0x0 ;  /* 0x0000000000007b1d */ /* 0x000fec0000010000 */
[----:B------:R-:W-:Y:S02]  /*76b0*/  STSM.16.M88.4 [R97], R32 ;  /* 0x0000002061007844 */ /* 0x000fe40000000200 */
[----:B------:R-:W-:Y:S06]  /*76c0*/  BAR.SYNC.DEFER_BLOCKING 0x0 ;  /* 0x0000000000007b1d */ /* 0x000fec0000010000 */
[----:B------:R-:W3:Y:S02]  /*76d0*/  LDS.128 R16, [R0] ;  /* 0x0000000000107984 */ /* 0x000ee40000000c00 */
[----:B------:R-:W-:Y:S06]  /*76e0*/  BAR.SYNC.DEFER_BLOCKING 0x0 ;  /* 0x0000000000007b1d */ /* 0x000fec0000010000 */
[----:B------:R-:W-:Y:S02]  /*76f0*/  STSM.16.M88.4 [R97], R36 ;  /* 0x0000002461007844 */ /* 0x000fe40000000200 */
[----:B------:R-:W-:Y:S06]  /*7700*/  BAR.SYNC.DEFER_BLOCKING 0x0 ;  /* 0x0000000000007b1d */ /* 0x000fec0000010000 */
[----:B------:R-:W4:Y:S02]  /*7710*/  LDS.128 R20, [R0] ;  /* 0x0000000000147984 */ /* 0x000f240000000c00 */
[----:B------:R-:W-:Y:S06]  /*7720*/  BAR.SYNC.DEFER_BLOCKING 0x0 ;  /* 0x0000000000007b1d */ /* 0x000fec0000010000 */
[----:B------:R-:W-:Y:S02]  /*7730*/  STSM.16.M88.4 [R97], R40 ;  /* 0x0000002861007844 */ /* 0x000fe40000000200 */
[----:B------:R-:W-:Y:S06]  /*7740*/  BAR.SYNC.DEFER_BLOCKING 0x0 ;  /* 0x0000000000007b1d */ /* 0x000fec0000010000 */
[----:B------:R-:W5:Y:S02]  /*7750*/  LDS.128 R24, [R0] ;  /* 0x0000000000187984 */ /* 0x000f640000000c00 */
        /* <DEDUP_REMOVED lines=17> */
[----:B------:R2:W-:Y:S02]  /*7870*/  STSM.16.M88.4 [R97], R60 ;  /* 0x0000003c61007844 */ /* 0x0005e40000000200 */
[----:B------:R-:W-:Y:S01]  /*7880*/  BAR.SYNC.DEFER_BLOCKING 0x0 ;  /* 0x0000000000007b1d */ /* 0x000fe20000010000 */
[----:B--2---:R-:W-:-:S05]  /*7890*/  IMAD R60, R5, UR4, RZ ;  /* 0x00000004053c7c24 */ /* 0x004fca000f8e02ff */
[----:B------:R-:W-:Y:S01]  /*78a0*/  ULDC.64 UR4, c[0x0][0x220] ;  /* 0x0000880000047ab9 */ /* 0x000fe20000000a00 */
[----:B------:R-:W2:Y:S01]  /*78b0*/  LDS.128 R44, [R0] ;  /* 0x00000000002c7984 */ /* 0x000ea20000000c00 */
[----:B------:R-:W-:Y:S06]  /*78c0*/  BAR.SYNC.DEFER_BLOCKING 0x0 ;  /* 0x0000000000007b1d */ /* 0x000fec0000010000 */
[----:B------:R1:W-:Y:S02]  /*78d0*/  STSM.16.M88.4 [R97], R64 ;  /* 0x0000004061007844 */ /* 0x0003e40000000200 */
[----:B------:R-:W-:Y:S01]  /*78e0*/  BAR.SYNC.DEFER_BLOCKING 0x0 ;  /* 0x0000000000007b1d */ /* 0x000fe20000010000 */
[----:B-1----:R-:W-:-:S04]  /*78f0*/  LEA R64, P2, R60, UR4, 0x2 ;  /* 0x000000043c407c11 */ /* 0x002fc8000f8410ff */
[----:B------:R-:W-:Y:S02]  /*7900*/  LEA.HI.X.SX32 R65, R60, UR5, 0x2, P2 ;  /* 0x000000053c417c11 */ /* 0x000fe400090f16ff */
[C---:B------:R-:W-:Y:S01]  /*7910*/  ISETP.LT.AND P2, PT, R212.reuse, R153, !P0 ;  /* 0x00000099d400720c */ /* 0x040fe20004741270 */
[----:B------:R-:W-:Y:S01]  /*7920*/  IMAD R212, R212, R3, RZ ;  /* 0x00000003d4d47224 */ /* 0x000fe200078e02ff */
[CC--:B------:R-:W-:Y:S01]  /*7930*/  LEA R66, P4, R178.reuse, R64.reuse, 0x2 ;  /* 0x00000040b2427211 */ /* 0x0c0fe200078810ff */
[----:B------:R-:W1:Y:S03]  /*7940*/  LDS.128 R48, [R0] ;  /* 0x0000000000307984 */ /* 0x000e660000000c00 */
[----:B------:R-:W-:Y:S01]  /*7950*/  LEA.HI.X.SX32 R67, R178, R65, 0x2, P4 ;  /* 0x00000041b2437211 */ /* 0x000fe200020f16ff */
[----:B------:R-:W-:Y:S01]  /*7960*/  IMAD R178, R3, 0x20, R178 ;  /* 0x0000002003b27824 */ /* 0x000fe200078e02b2 */
[----:B------:R-:W-:Y:S06]  /*7970*/  BAR.SYNC.DEFER_BLOCKING 0x0 ;  /* 0x0000000000007b1d */ /* 0x000fec0000010000 */
[----:B------:R3:W-:Y:S02]  /*7980*/  STSM.16.M88.4 [R97], R68 ;  /* 0x0000004461007844 */ /* 0x0007e40000000200 */
[----:B------:R-:W-:Y:S01]  /*7990*/  BAR.SYNC.DEFER_BLOCKING 0x0 ;  /* 0x0000000000007b1d */ /* 0x000fe20000010000 */
[----:B---3--:R-:W-:-:S02]  /*79a0*/  LEA R68, P5, R214, R64, 0x2 ;  /* 0x00000040d6447211 */ /* 0x008fc400078a10ff */
[----:B------:R-:W-:Y:S02]  /*79b0*/  LEA R70, P4, R212, R64, 0x2 ;  /* 0x00000040d4467211 */ /* 0x000fe400078810ff */
[----:B------:R-:W-:Y:S02]  /*79c0*/  LEA.HI.X.SX32 R69, R214, R65, 0x2, P5 ;  /* 0x00000041d6457211 */ /* 0x000fe400028f16ff */
[C---:B------:R-:W-:Y:S01]  /*79d0*/  ISETP.LT.AND P5, PT, R210.reuse, R153, !P0 ;  /* 0x00000099d200720c */ /* 0x040fe200047a1270 */
[----:B------:R-:W-:Y:S01]  /*79e0*/  IMAD R210, R210, R3, RZ ;  /* 0x00000003d2d27224 */ /* 0x000fe200078e02ff */
[----:B------:R-:W-:Y:S02]  /*79f0*/  LEA.HI.X.SX32 R71, R212, R65, 0x2, P4 ;  /* 0x00000041d4477211 */ /* 0x000fe400020f16ff */
[C---:B------:R-:W-:Y:S01]  /*7a00*/  ISETP.LT.AND P4, PT, R208.reuse, R153, !P0 ;  /* 0x00000099d000720c */ /* 0x040fe20004781270 */
[----:B------:R-:W-:Y:S01]  /*7a10*/  IMAD R208, R208, R3, RZ ;  /* 0x00000003d0d07224 */ /* 0x000fe200078e02ff */
[----:B------:R-:W3:Y:S01]  /*7a20*/  LDS.128 R52, [R0] ;  /* 0x0000000000347984 */ /* 0x000ee20000000c00 */
[----:B------:R-:W-:Y:S06]  /*7a30*/  BAR.SYNC.DEFER_BLOCKING 0x0 ;  /* 0x0000000000007b1d */ /* 0x000fec0000010000 */
[----:B------:R4:W-:Y:S02]  /*7a40*/  STSM.16.M88.4 [R97], R72 ;  /* 0x0000004861007844 */ /* 0x0009e40000000200 */
[----:B------:R-:W-:Y:S06]  /*7a50*/  BAR.SYNC.DEFER_BLOCKING 0x0 ;  /* 0x0000000000007b1d */ /* 0x000fec0000010000 */
[----:B------:R-:W3:Y:S02]  /*7a60*/  LDS.128 R4, [R0] ;  /* 0x0000000000047984 */ /* 0x000ee40000000c00 */
[----:B------:R-:W-:Y:S06]  /*7a70*/  BAR.SYNC.DEFER_BLOCKING 0x0 ;  /* 0x0000000000007b1d */ /* 0x000fec0000010000 */
[----:B------:R-:W-:Y:S02]  /*7a80*/  STSM.16.M88.4 [R97], R76 ;  /* 0x0000004c61007844 */ /* 0x000fe40000000200 */
        /* <DEDUP_REMOVED lines=9> */
[----:B------:R5:W-:Y:S01]  /*7b20*/  @P3 STG.E desc[UR18][R66.64], R8 ;  /* 0x0000000842003986 */ /* 0x000be2000c101912 */
[C---:B------:R-:W-:Y:S01]  /*7b30*/  ISETP.LT.AND P3, PT, R204.reuse, R153, !P0 ;  /* 0x00000099cc00720c */ /* 0x040fe20004761270 */
[----:B------:R-:W-:-:S02]  /*7b40*/  IMAD R204, R204, R3, RZ ;  /* 0x00000003cccc7224 */ /* 0x000fc400078e02ff */
[----:B------:R2:W-:Y:S01]  /*7b50*/  @P1 STG.E desc[UR18][R68.64], R9 ;  /* 0x0000000944001986 */ /* 0x0005e2000c101912 */
[----:B----4-:R-:W-:-:S03]  /*7b60*/  LEA R72, P1, R210, R64, 0x2 ;  /* 0x00000040d2487211 */ /* 0x010fc600078210ff */
[----:B------:R4:W-:Y:S01]  /*7b70*/  @P2 STG.E desc[UR18][R70.64], R10 ;  /* 0x0000000a46002986 */ /* 0x0009e2000c101912 */
[C---:B------:R-:W-:Y:S01]  /*7b80*/  ISETP.LT.AND P2, PT, R206.reuse, R153, !P0 ;  /* 0x00000099ce00720c */ /* 0x040fe20004741270 */
[----:B------:R-:W-:Y:S01]  /*7b90*/  IMAD R206, R206, R3, RZ ;  /* 0x00000003cece7224 */ /* 0x000fe200078e02ff */
[----:B------:R-:W-:Y:S02]  /*7ba0*/  LEA.HI.X.SX32 R73, R210, R65, 0x2, P1 ;  /* 0x00000041d2497211 */ /* 0x000fe400008f16ff */
[----:B-----5:R-:W-:-:S03]  /*7bb0*/  LEA R66, P1, R208, R64, 0x2 ;  /* 0x00000040d0427211 */ /* 0x020fc600078210ff */
[----:B------:R5:W-:Y:S01]  /*7bc0*/  @P5 STG.E desc[UR18][R72.64], R11 ;  /* 0x0000000b48005986 */ /* 0x000be2000c101912 */
[-C--:B------:R-:W-:Y:S02]  /*7bd0*/  LEA R8, P5, R206, R64.reuse, 0x2 ;  /* 0x00000040ce087211 */ /* 0x080fe400078a10ff */
[----:B------:R-:W-:Y:S02]  /*7be0*/  LEA.HI.X.SX32 R67, R208, R65, 0x2, P1 ;  /* 0x00000041d0437211 */ /* 0x000fe400008f16ff */
[----:B--2---:R-:W-:Y:S02]  /*7bf0*/  LEA R68, P6, R204, R64, 0x2 ;  /* 0x00000040cc447211 */ /* 0x004fe400078c10ff */
[C---:B------:R-:W-:Y:S01]  /*7c00*/  ISETP.LT.AND P1, PT, R202.reuse, R153, !P0 ;  /* 0x00000099ca00720c */ /* 0x040fe20004721270 */
[----:B------:R-:W-:Y:S01]  /*7c10*/  IMAD R202, R202, R3, RZ ;  /* 0x00000003caca7224 */ /* 0x000fe200078e02ff */
[-C--:B------:R-:W-:Y:S01]  /*7c20*/  LEA.HI.X.SX32 R9, R206, R65.reuse, 0x2, P5 ;  /* 0x00000041ce097211 */ /* 0x080fe200028f16ff */
[----:B------:R-:W-:Y:S01]  /*7c30*/  @P4 STG.E desc[UR18][R66.64], R12 ;  /* 0x0000000c42004986 */ /* 0x000fe2000c101912 */
[----:B------:R-:W-:-:S02]  /*7c40*/  LEA.HI.X.SX32 R69, R204, R65, 0x2, P6 ;  /* 0x00000041cc457211 */ /* 0x000fc400030f16ff */
[-C--:B----4-:R-:W-:Y:S01]  /*7c50*/  LEA R70, P4, R202, R64.reuse, 0x2 ;  /* 0x00000040ca467211 */ /* 0x090fe200078810ff */
[----:B------:R2:W-:Y:S01]  /*7c60*/  @P2 STG.E desc[UR18][R8.64], R13 ;  /* 0x0000000d08002986 */ /* 0x0005e2000c101912 */
[C---:B------:R-:W-:Y:S01]  /*7c70*/  ISETP.LT.AND P5, PT, R200.reuse, R153, !P0 ;  /* 0x00000099c800720c */ /* 0x040fe200047a1270 */
[----:B------:R-:W-:Y:S01]  /*7c80*/  IMAD R200, R200, R3, RZ ;  /* 0x00000003c8c87224 */ /* 0x000fe200078e02ff */
[----:B------:R-:W-:Y:S01]  /*7c90*/  LEA.HI.X.SX32 R71, R202, R65, 0x2, P4 ;  /* 0x00000041ca477211 */ /* 0x000fe200020f16ff */
[----:B------:R4:W-:Y:S01]  /*7ca0*/  @P3 STG.E desc[UR18][R68.64], R14 ;  /* 0x0000000e44003986 */ /* 0x0009e2000c101912 */
[C---:B------:R-:W-:Y:S01]  /*7cb0*/  ISETP.LT.AND P3, PT, R198.reuse, R153, !P0 ;  /* 0x00000099c600720c */ /* 0x040fe20004761270 */
[----:B------:R-:W-:Y:S01]  /*7cc0*/  IMAD R198, R198, R3, RZ ;  /* 0x00000003c6c67224 */ /* 0x000fe200078e02ff */
[----:B------:R-:W-:Y:S01]  /*7cd0*/  LEA R10, P2, R200, R64, 0x2 ;  /* 0x00000040c80a7211 */ /* 0x000fe200078410ff */
[----:B------:R1:W-:Y:S01]  /*7ce0*/  @P1 STG.E desc[UR18][R70.64], R15 ;  /* 0x0000000f46001986 */ /* 0x0003e2000c101912 */
[C---:B------:R-:W-:Y:S01]  /*7cf0*/  ISETP.LT.AND P4, PT, R196.reuse, R153, !P0 ;  /* 0x00000099c400720c */ /* 0x040fe20004781270 */
[----:B------:R-:W-:Y:S01]  /*7d00*/  IMAD R196, R196, R3, RZ ;  /* 0x00000003c4c47224 */ /* 0x000fe200078e02ff */
[----:B-----5:R-:W-:-:S02]  /*7d10*/  LEA.HI.X.SX32 R11, R200, R65, 0x2, P2 ;  /* 0x00000041c80b7211 */ /* 0x020fc400010f16ff */
[-C--:B--2---:R-:W-:Y:S02]  /*7d20*/  LEA R8, P1, R198, R64.reuse, 0x2 ;  /* 0x00000040c6087211 */ /* 0x084fe400078210ff */
[C---:B------:R-:W-:Y:S01]  /*7d30*/  ISETP.LT.AND P2, PT, R194.reuse, R153, !P0 ;  /* 0x00000099c200720c */ /* 0x040fe20004741270 */
[----:B------:R-:W-:Y:S01]  /*7d40*/  IMAD R194, R194, R3, RZ ;  /* 0x00000003c2c27224 */ /* 0x000fe200078e02ff */
[-C--:B------:R-:W-:Y:S01]  /*7d50*/  LEA.HI.X.SX32 R9, R198, R65.reuse, 0x2, P1 ;  /* 0x00000041c6097211 */ /* 0x080fe200008f16ff */
[----:B------:R2:W-:Y:S01]  /*7d60*/  @P5 STG.E desc[UR18][R10.64], R16 ;  /* 0x000000100a005986 */ /* 0x0005e2000c101912 */
[-C--:B------:R-:W-:Y:S02]  /*7d70*/  LEA R12, P6, R196, R64.reuse, 0x2 ;  /* 0x00000040c40c7211 */ /* 0x080fe400078c10ff */
[----:B----4-:R-:W-:Y:S01]  /*7d80*/  LEA R14, P5, R194, R64, 0x2 ;  /* 0x00000040c20e7211 */ /* 0x010fe200078a10ff */
[----:B------:R4:W-:Y:S01]  /*7d90*/  @P3 STG.E desc[UR18][R8.64], R17 ;  /* 0x0000001108003986 */ /* 0x0009e2000c101912 */
[----:B------:R-:W-:-:S02]  /*7da0*/  LEA.HI.X.SX32 R13, R196, R65, 0x2, P6 ;  /* 0x00000041c40d7211 */ /* 0x000fc400030f16ff */
[C---:B------:R-:W-:Y:S01]  /*7db0*/  ISETP.LT.AND P3, PT, R192.reuse, R153, !P0 ;  /* 0x00000099c000720c */ /* 0x040fe20004761270 */
[----:B------:R-:W-:Y:S01]  /*7dc0*/  IMAD R192, R192, R3, RZ ;  /* 0x00000003c0c07224 */ /* 0x000fe200078e02ff */
[----:B-1----:R-:W-:Y:S01]  /*7dd0*/  LEA.HI.X.SX32 R15, R194, R65, 0x2, P5 ;  /* 0x00000041c20f7211 */ /* 0x002fe200028f16ff */
[----:B------:R1:W-:Y:S01]  /*7de0*/  @P4 STG.E desc[UR18][R12.64], R18 ;  /* 0x000000120c004986 */ /* 0x0003e2000c101912 */
[C---:B------:R-:W-:Y:S01]  /*7df0*/  ISETP.LT.AND P5, PT, R190.reuse, R153, !P0 ;  /* 0x00000099be00720c */ /* 0x040fe200047a1270 */
[----:B------:R-:W-:Y:S01]  /*7e00*/  IMAD R190, R190, R3, RZ ;  /* 0x00000003bebe7224 */ /* 0x000fe200078e02ff */
[-C--:B--2---:R-:W-:Y:S01]  /*7e10*/  LEA R10, P4, R192, R64.reuse, 0x2 ;  /* 0x00000040c00a7211 */ /* 0x084fe200078810ff */
[----:B------:R-:W-:Y:S01]  /*7e20*/  @P2 STG.E desc[UR18][R14.64], R19 ;  /* 0x000000130e002986 */ /* 0x000fe2000c101912 */
[C---:B------:R-:W-:Y:S01]  /*7e30*/  ISETP.LT.AND P2, PT, R188.reuse, R153, !P0 ;  /* 0x00000099bc00720c */ /* 0x040fe20004741270 */
[----:B------:R-:W-:Y:S01]  /*7e40*/  IMAD R188, R188, R3, RZ ;  /* 0x00000003bcbc7224 */ /* 0x000fe200078e02ff */
[----:B------:R-:W-:Y:S01]  /*7e50*/  LEA.HI.X.SX32 R11, R192, R65, 0x2, P4 ;  /* 0x00000041c00b7211 */ /* 0x000fe200020f16ff */
[----:B------:R-:W-:Y:S01]  /*7e60*/  IMAD R16, R3, 0x2, R178 ;  /* 0x0000000203107824 */ /* 0x000fe200078e02b2 */
[----:B------:R-:W-:-:S02]  /*7e70*/  LEA R66, P6, R190, R64, 0x2 ;  /* 0x00000040be427211 */ /* 0x000fc400078c10ff */
[----:B------:R-:W-:Y:S01]  /*7e80*/  ISETP.LT.AND P4, PT, R186, R153, !P0 ;  /* 0x00000099ba00720c */ /* 0x000fe20004781270 */
[----:B------:R2:W-:Y:S01]  /*7e90*/  @P3 STG.E desc[UR18][R10.64], R20 ;  /* 0x000000140a003986 */ /* 0x0005e2000c101912 */
[-C--:B----4-:R-:W-:Y:S01]  /*7ea0*/  LEA R8, P3, R188, R64.reuse, 0x2 ;  /* 0x00000040bc087211 */ /* 0x090fe200078610ff */
[----:B------:R-:W-:Y:S01]  /*7eb0*/  IMAD R186, R186, R3, RZ ;  /* 0x00000003baba7224 */ /* 0x000fe200078e02ff */
[-C--:B------:R-:W-:Y:S01]  /*7ec0*/  LEA.HI.X.SX32 R67, R190, R65.reuse, 0x2, P6 ;  /* 0x00000041be437211 */ /* 0x080fe200030f16ff */
[----:B-1----:R-:W-:Y:S01]  /*7ed0*/  IMAD R18, R3, 0x2, R16 ;  /* 0x0000000203127824 */ /* 0x002fe200078e0210 */
[----:B------:R-:W-:Y:S02]  /*7ee0*/  LEA.HI.X.SX32 R9, R188, R65, 0x2, P3 ;  /* 0x00000041bc097211 */ /* 0x000fe400018f16ff */
[----:B------:R-:W-:Y:S01]  /*7ef0*/  ISETP.LT.AND P1, PT, R184, R153, !P0 ;  /* 0x00000099b800720c */ /* 0x000fe20004721270 */
[----:B------:R-:W-:Y:S01]  /*7f00*/  @P5 STG.E desc[UR18][R66.64], R21 ;  /* 0x0000001542005986 */ /* 0x000fe2000c101912 */
[----:B------:R-:W-:-:S02]  /*7f10*/  LEA R12, P6, R186, R64, 0x2 ;  /* 0x00000040ba0c7211 */ /* 0x000fc400078c10ff */
[----:B------:R-:W-:Y:S01]  /*7f20*/  ISETP.LT.AND P5, PT, R182, R153, !P0 ;  /* 0x00000099b600720c */ /* 0x000fe200047a1270 */
[----:B------:R1:W-:Y:S01]  /*7f30*/  @P2 STG.E desc[UR18][R8.64], R22 ;  /* 0x0000001608002986 */ /* 0x0003e2000c101912 */
[-C--:B--2---:R-:W-:Y:S02]  /*7f40*/  LEA R10, P2, R178, R64.reuse, 0x2 ;  /* 0x00000040b20a7211 */ /* 0x084fe400078410ff */
[-C--:B------:R-:W-:Y:S02]  /*7f50*/  LEA.HI.X.SX32 R13, R186, R65.reuse, 0x2, P6 ;  /* 0x00000041ba0d7211 */ /* 0x080fe400030f16ff */
[----:B------:R-:W-:Y:S02]  /*7f60*/  LEA.HI.X.SX32 R11, R178, R65, 0x2, P2 ;  /* 0x00000041b20b7211 */ /* 0x000fe400010f16ff */
[----:B------:R-:W-:Y:S01]  /*7f70*/  LEA R14, P6, R16, R64, 0x2 ;  /* 0x00000040100e7211 */ /* 0x000fe200078c10ff */
[----:B------:R2:W-:Y:S01]  /*7f80*/  @P4 STG.E desc[UR18][R12.64], R23 ;  /* 0x000000170c004986 */ /* 0x0005e2000c101912 */
[----:B------:R-:W-:-:S02]  /*7f90*/  ISETP.LT.AND P3, PT, R180, R153, !P0 ;  /* 0x00000099b400720c */ /* 0x000fc40004761270 */
[----:B------:R-:W-:Y:S01]  /*7fa0*/  LEA.HI.X.SX32 R15, R16, R65, 0x2, P6 ;  /* 0x00000041100f7211 */ /* 0x000fe200030f16ff */
[----:B------:R4:W-:Y:S01]  /*7fb0*/  @P1 STG.E desc[UR18][R10.64], R24 ;  /* 0x000000180a001986 */ /* 0x0009e2000c101912 */
[C---:B------:R-:W-:Y:S01]  /*7fc0*/  IMAD R16, R3.reuse, 0x2, R18 ;  /* 0x0000000203107824 */ /* 0x040fe200078e0212 */
[-C--:B-1----:R-:W-:Y:S02]  /*7fd0*/  LEA R8, P1, R18, R64.reuse, 0x2 ;  /* 0x0000004012087211 */ /* 0x082fe400078210ff */
[----:B------:R-:W-:Y:S01]  /*7fe0*/  ISETP.LT.AND P4, PT, R176, R153, !P0 ;  /* 0x00000099b000720c */ /* 0x000fe20004781270 */
[----:B------:R1:W-:Y:S01]  /*7ff0*/  @P5 STG.E desc[UR18][R14.64], R25 ;  /* 0x000000190e005986 */ /* 0x0003e2000c101912 */
[----:B------:R-:W-:Y:S01]  /*8000*/  LEA.HI.X.SX32 R9, R18, R65, 0x2, P1 ;  /* 0x0000004112097211 */ /* 0x000fe200008f16ff */
[----:B------:R-:W-:Y:S01]  /*8010*/  IMAD R18, R3, 0x2, R16 ;  /* 0x0000000203127824 */ /* 0x000fe200078e0210 */
[----:B--2---:R-:W-:Y:S01]  /*8020*/  LEA R12, P6, R16, R64, 0x2 ;  /* 0x00000040100c7211 */ /* 0x004fe200078c10ff */
[----:B------:R-:W2:Y:S01]  /*8030*/  LDS.128 R20, [R0] ;  /* 0x0000000000147984 */ /* 0x000ea20000000c00 */
[----:B------:R-:W-:-:S02]  /*8040*/  ISETP.LT.AND P2, PT, R174, R153, !P0 ;  /* 0x00000099ae00720c */ /* 0x000fc40004741270 */
[----:B------:R-:W-:Y:S01]  /*8050*/  LEA.HI.X.SX32 R13, R16, R65, 0x2, P6 ;  /* 0x00000041100d7211 */ /* 0x000fe200030f16ff */
[----:B------:R5:W-:Y:S01]  /*8060*/  @P3 STG.E desc[UR18][R8.64], R26 ;  /* 0x0000001a08003986 */ /* 0x000be2000c101912 */
[C---:B------:R-:W-:Y:S01]  /*8070*/  IMAD R16, R3.reuse, 0x2, R18 ;  /* 0x0000000203107824 */ /* 0x040fe200078e0212 */
[-C--:B----4-:R-:W-:Y:S02]  /*8080*/  LEA R10, P3, R18, R64.reuse, 0x2 ;  /* 0x00000040120a7211 */ /* 0x090fe400078610ff */
[----:B------:R-:W-:Y:S01]  /*8090*/  ISETP.LT.AND P5, PT, R172, R153, !P0 ;  /* 0x00000099ac00720c */ /* 0x000fe200047a1270 */
[----:B------:R4:W-:Y:S01]  /*80a0*/  @P4 STG.E desc[UR18][R12.64], R27 ;  /* 0x0000001b0c004986 */ /* 0x0009e2000c101912 */
[----:B------:R-:W-:Y:S01]  /*80b0*/  LEA.HI.X.SX32 R11, R18, R65, 0x2, P3 ;  /* 0x00000041120b7211 */ /* 0x000fe200018f16ff */
[C---:B------:R-:W-:Y:S01]  /*80c0*/  IMAD R18, R3.reuse, 0x2, R16 ;  /* 0x0000000203127824 */ /* 0x040fe200078e0210 */
[-C--:B-1----:R-:W-:Y:S02]  /*80d0*/  LEA R14, P6, R16, R64.reuse, 0x2 ;  /* 0x00000040100e7211 */ /* 0x082fe400078c10ff */
[----:B------:R-:W-:Y:S01]  /*80e0*/  ISETP.LT.AND P1, PT, R170, R153, !P0 ;  /* 0x00000099aa00720c */ /* 0x000fe20004721270 */
[----:B------:R1:W-:Y:S01]  /*80f0*/  @P2 STG.E desc[UR18][R10.64], R28 ;  /* 0x0000001c0a002986 */ /* 0x0003e2000c101912 */
[----:B------:R-:W-:Y:S01]  /*8100*/  LEA.HI.X.SX32 R15, R16, R65, 0x2, P6 ;  /* 0x00000041100f7211 */ /* 0x000fe200030f16ff */
[----:B------:R-:W-:Y:S01]  /*8110*/  IMAD R16, R3, 0x2, R18 ;  /* 0x0000000203107824 */ /* 0x000fe200078e0212 */
[----:B-----5:R-:W-:-:S02]  /*8120*/  LEA R8, P2, R18, R64, 0x2 ;  /* 0x0000004012087211 */ /* 0x020fc400078410ff */
[----:B------:R-:W-:Y:S01]  /*8130*/  ISETP.LT.AND P4, PT, R168, R153, !P0 ;  /* 0x00000099a800720c */ /* 0x000fe20004781270 */
[----:B------:R5:W-:Y:S01]  /*8140*/  @P5 STG.E desc[UR18][R14.64], R29 ;  /* 0x0000001d0e005986 */ /* 0x000be2000c101912 */
[----:B------:R-:W-:Y:S01]  /*8150*/  LEA.HI.X.SX32 R9, R18, R65, 0x2, P2 ;  /* 0x0000004112097211 */ /* 0x000fe200010f16ff */
[C---:B------:R-:W-:Y:S01]  /*8160*/  IMAD R18, R3.reuse, 0x2, R16 ;  /* 0x0000000203127824 */ /* 0x040fe200078e0210 */
[-C--:B----4-:R-:W-:Y:S02]  /*8170*/  LEA R12, P6, R16, R64.reuse, 0x2 ;  /* 0x00000040100c7211 */ /* 0x090fe400078c10ff */
[----:B------:R-:W-:Y:S01]  /*8180*/  ISETP.LT.AND P3, PT, R166, R153, !P0 ;  /* 0x00000099a600720c */ /* 0x000fe20004761270 */
[----:B------:R4:W-:Y:S01]  /*8190*/  @P1 STG.E desc[UR18][R8.64], R30 ;  /* 0x0000001e08001986 */ /* 0x0009e2000c101912 */
[----:B------:R-:W-:Y:S01]  /*81a0*/  LEA.HI.X.SX32 R13, R16, R65, 0x2, P6 ;  /* 0x00000041100d7211 */ /* 0x000fe200030f16ff */
[----:B------:R-:W-:Y:S01]  /*81b0*/  IMAD R16, R3, 0x2, R18 ;  /* 0x0000000203107824 */ /* 0x000fe200078e0212 */
[----:B-1----:R-:W-:-:S02]  /*81c0*/  LEA R10, P1, R18, R64, 0x2 ;  /* 0x00000040120a7211 */ /* 0x002fc400078210ff */
[----:B------:R-:W-:Y:S01]  /*81d0*/  ISETP.LT.AND P5, PT, R164, R153, !P0 ;  /* 0x00000099a400720c */ /* 0x000fe200047a1270 */
[----:B------:R1:W-:Y:S01]  /*81e0*/  @P4 STG.E desc[UR18][R12.64], R31 ;  /* 0x0000001f0c004986 */ /* 0x0003e2000c101912 */
[----:B------:R-:W-:Y:S01]  /*81f0*/  LEA.HI.X.SX32 R11, R18, R65, 0x2, P1 ;  /* 0x00000041120b7211 */ /* 0x000fe200008f16ff */
[C---:B------:R-:W-:Y:S01]  /*8200*/  IMAD R18, R3.reuse, 0x2, R16 ;  /* 0x0000000203127824 */ /* 0x040fe200078e0210 */
[-C--:B-----5:R-:W-:Y:S02]  /*8210*/  LEA R14, P6, R16, R64.reuse, 0x2 ;  /* 0x00000040100e7211 */ /* 0x0a0fe400078c10ff */
[----:B------:R-:W-:Y:S01]  /*8220*/  ISETP.LT.AND P2, PT, R162, R153, !P0 ;  /* 0x00000099a200720c */ /* 0x000fe20004741270 */
[----:B------:R5:W-:Y:S01]  /*8230*/  @P3 STG.E desc[UR18][R10.64], R32 ;  /* 0x000000200a003986 */ /* 0x000be2000c101912 */
[----:B------:R-:W-:Y:S01]  /*8240*/  LEA.HI.X.SX32 R15, R16, R65, 0x2, P6 ;  /* 0x00000041100f7211 */ /* 0x000fe200030f16ff */
[----:B------:R-:W-:Y:S01]  /*8250*/  IMAD R16, R3, 0x2, R18 ;  /* 0x0000000203107824 */ /* 0x000fe200078e0212 */
[----:B----4-:R-:W-:-:S02]  /*8260*/  LEA R8, P3, R18, R64, 0x2 ;  /* 0x0000004012087211 */ /* 0x010fc400078610ff */
        /* <DEDUP_REMOVED lines=96> */
[----:B---3--:R1:W-:Y:S01]  /*8870*/  @P2 STG.E desc[UR18][R10.64], R52 ;  /* 0x000000340a002986 */ /* 0x0083e2000c101912 */
        /* <DEDUP_REMOVED lines=17> */
[-C--:B---3--:R-:W-:Y:S02]  /*8990*/  LEA R14, P6, R16, R64.reuse, 0x2 ;  /* 0x00000040100e7211 */ /* 0x088fe400078c10ff */
        /* <DEDUP_REMOVED lines=14> */
[----:B---3--:R-:W-:-:S02]  /*8a80*/  LEA R10, P2, R18, R64, 0x2 ;  /* 0x00000040120a7211 */ /* 0x008fc400078410ff */
[----:B------:R-:W-:Y:S01]  /*8a90*/  ISETP.LT.AND P5, PT, R106, R153, !P0 ;  /* 0x000000996a00720c */ /* 0x000fe200047a1270 */
[C---:B----4-:R-:W-:Y:S01]  /*8aa0*/  IMAD R14, R3.reuse, 0x2, R16 ;  /* 0x00000002030e7824 */ /* 0x050fe200078e0210 */
[----:B------:R-:W-:Y:S01]  /*8ab0*/  LEA.HI.X.SX32 R11, R18, R65, 0x2, P2 ;  /* 0x00000041120b7211 */ /* 0x000fe200010f16ff */
[----:B------:R3:W-:Y:S01]  /*8ac0*/  @P4 STG.E desc[UR18][R12.64], R7 ;  /* 0x000000070c004986 */ /* 0x0007e2000c101912 */
[-C--:B------:R-:W-:Y:S02]  /*8ad0*/  LEA R4, P6, R16, R64.reuse, 0x2 ;  /* 0x0000004010047211 */ /* 0x080fe400078c10ff */
        /* <DEDUP_REMOVED lines=8> */
[C---:B---3--:R-:W-:Y:S01]  /*8b60*/  IMAD R12, R3.reuse, 0x2, R16 ;  /* 0x00000002030c7824 */ /* 0x048fe200078e0210 */
[-C--:B------:R-:W-:Y:S02]  /*8b70*/  LEA R6, P6, R16, R64.reuse, 0x2 ;  /* 0x0000004010067211 */ /* 0x080fe400078c10ff */
[-C--:B------:R-:W-:Y:S01]  /*8b80*/  ISETP.LT.AND P2, PT, R100, R153.reuse, !P0 ;  /* 0x000000996400720c */ /* 0x080fe20004741270 */
[----:B------:R-:W-:Y:S01]  /*8b90*/  IMAD R14, R3, 0x2, R12 ;  /* 0x00000002030e7824 */ /* 0x000fe200078e020c */
[----:B------:R3:W-:Y:S01]  /*8ba0*/  @P3 STG.E desc[UR18][R8.64], R58 ;  /* 0x0000003a08003986 */ /* 0x0007e2000c101912 */
[----:B------:R-:W-:Y:S02]  /*8bb0*/  ISETP.LT.AND P1, PT, R98, R153, !P0 ;  /* 0x000000996200720c */ /* 0x000fe40004721270 */
[----:B----4-:R-:W-:-:S02]  /*8bc0*/  LEA R10, P3, R12, R64, 0x2 ;  /* 0x000000400c0a7211 */ /* 0x010fc400078610ff */
[-C--:B------:R-:W-:Y:S01]  /*8bd0*/  LEA.HI.X.SX32 R7, R16, R65.reuse, 0x2, P6 ;  /* 0x0000004110077211 */ /* 0x080fe200030f16ff */
[C---:B------:R-:W-:Y:S01]  /*8be0*/  IMAD R16, R3.reuse, 0x2, R14 ;  /* 0x0000000203107824 */ /* 0x040fe200078e020e */
[-C--:B-1----:R-:W-:Y:S02]  /*8bf0*/  LEA R4, P6, R14, R64.reuse, 0x2 ;  /* 0x000000400e047211 */ /* 0x082fe400078c10ff */
[----:B------:R-:W-:Y:S01]  /*8c00*/  LEA.HI.X.SX32 R11, R12, R65, 0x2, P3 ;  /* 0x000000410c0b7211 */ /* 0x000fe200018f16ff */
[----:B------:R1:W-:Y:S01]  /*8c10*/  @P4 STG.E desc[UR18][R6.64], R59 ;  /* 0x0000003b06004986 */ /* 0x0003e2000c101912 */
[----:B------:R-:W-:Y:S01]  /*8c20*/  ISETP.LT.AND P3, PT, R2, R153, !P0 ;  /* 0x000000990200720c */ /* 0x000fe20004761270 */
[C---:B------:R-:W-:Y:S01]  /*8c30*/  IMAD R2, R3.reuse, 0x2, R16 ;  /* 0x0000000203027824 */ /* 0x040fe200078e0210 */
[----:B------:R-:W-:Y:S01]  /*8c40*/  LEA.HI.X.SX32 R5, R14, R65, 0x2, P6 ;  /* 0x000000410e057211 */ /* 0x000fe200030f16ff */
[----:B------:R4:W-:Y:S01]  /*8c50*/  @P2 STG.E desc[UR18][R10.64], R60 ;  /* 0x0000003c0a002986 */ /* 0x0009e2000c101912 */
[-C--:B------:R-:W-:Y:S01]  /*8c60*/  ISETP.LT.AND P5, PT, R96, R153.reuse, !P0 ;  /* 0x000000996000720c */ /* 0x080fe200047a1270 */
[C---:B------:R-:W-:Y:S01]  /*8c70*/  IMAD R0, R3.reuse, 0x2, R2 ;  /* 0x0000000203007824 */ /* 0x040fe200078e0202 */
[-C--:B------:R-:W-:Y:S01]  /*8c80*/  ISETP.LT.AND P4, PT, R90, R153.reuse, !P0 ;  /* 0x000000995a00720c */ /* 0x080fe20004781270 */
[----:B------:R5:W-:Y:S01]  /*8c90*/  @P1 STG.E desc[UR18][R4.64], R61 ;  /* 0x0000003d04001986 */ /* 0x000be2000c101912 */
[----:B---3--:R-:W-:Y:S01]  /*8ca0*/  LEA R8, P1, R2, R64, 0x2 ;  /* 0x0000004002087211 */ /* 0x008fe200078210ff */
[----:B------:R-:W-:Y:S01]  /*8cb0*/  IMAD R14, R3, 0x2, R0 ;  /* 0x00000002030e7824 */ /* 0x000fe200078e0200 */
[----:B------:R-:W-:-:S02]  /*8cc0*/  ISETP.LT.AND P2, PT, R94, R153, !P0 ;  /* 0x000000995e00720c */ /* 0x000fc40004741270 */
[-C--:B-1----:R-:W-:Y:S02]  /*8cd0*/  LEA R6, P6, R16, R64.reuse, 0x2 ;  /* 0x0000004010067211 */ /* 0x082fe400078c10ff */
[-C--:B------:R-:W-:Y:S02]  /*8ce0*/  LEA.HI.X.SX32 R9, R2, R65.reuse, 0x2, P1 ;  /* 0x0000004102097211 */ /* 0x080fe400008f16ff */
[-C--:B------:R-:W-:Y:S01]  /*8cf0*/  LEA.HI.X.SX32 R7, R16, R65.reuse, 0x2, P6 ;  /* 0x0000004110077211 */ /* 0x080fe200030f16ff */
[C---:B------:R-:W-:Y:S01]  /*8d00*/  IMAD R16, R3.reuse, 0x2, R14 ;  /* 0x0000000203107824 */ /* 0x040fe200078e020e */
[-C--:B------:R-:W-:Y:S02]  /*8d10*/  LEA R12, P6, R0, R64.reuse, 0x2 ;  /* 0x00000040000c7211 */ /* 0x080fe400078c10ff */
[----:B------:R-:W-:Y:S01]  /*8d20*/  LEA R2, P1, R14, R64, 0x2 ;  /* 0x000000400e027211 */ /* 0x000fe200078210ff */
[----:B------:R5:W-:Y:S01]  /*8d30*/  @P5 STG.E desc[UR18][R6.64], R62 ;  /* 0x0000003e06005986 */ /* 0x000be2000c101912 */
[-C--:B------:R-:W-:Y:S01]  /*8d40*/  LEA.HI.X.SX32 R13, R0, R65.reuse, 0x2, P6 ;  /* 0x00000041000d7211 */ /* 0x080fe200030f16ff */
[----:B------:R-:W-:Y:S01]  /*8d50*/  IMAD R0, R3, 0x2, R16 ;  /* 0x0000000203007824 */ /* 0x000fe200078e0210 */
[----:B------:R-:W-:Y:S01]  /*8d60*/  LEA.HI.X.SX32 R3, R14, R65, 0x2, P1 ;  /* 0x000000410e037211 */ /* 0x000fe200008f16ff */
[----:B------:R5:W-:Y:S01]  /*8d70*/  @P4 STG.E desc[UR18][R8.64], R63 ;  /* 0x0000003f08004986 */ /* 0x000be2000c101912 */
[----:B------:R-:W-:-:S02]  /*8d80*/  ISETP.LT.AND P1, PT, R88, R153, !P0 ;  /* 0x000000995800720c */ /* 0x000fc40004721270 */
[----:B------:R-:W-:Y:S01]  /*8d90*/  ISETP.LT.AND P0, PT, R92, R153, !P0 ;  /* 0x000000995c00720c */ /* 0x000fe20004701270 */
[----:B--2---:R5:W-:Y:S01]  /*8da0*/  @P3 STG.E desc[UR18][R12.64], R20 ;  /* 0x000000140c003986 */ /* 0x004be2000c101912 */
[----:B----4-:R-:W-:-:S03]  /*8db0*/  LEA R10, P6, R16, R64, 0x2 ;  /* 0x00000040100a7211 */ /* 0x010fc600078c10ff */
[----:B------:R5:W-:Y:S01]  /*8dc0*/  @P2 STG.E desc[UR18][R2.64], R21 ;  /* 0x0000001502002986 */ /* 0x000be2000c101912 */
[----:B------:R-:W-:Y:S02]  /*8dd0*/  LEA.HI.X.SX32 R11, R16, R65, 0x2, P6 ;  /* 0x00000041100b7211 */ /* 0x000fe400030f16ff */
[----:B------:R-:W-:-:S03]  /*8de0*/  LEA R64, P6, R0, R64, 0x2 ;  /* 0x0000004000407211 */ /* 0x000fc600078c10ff */
[----:B------:R5:W-:Y:S01]  /*8df0*/  @P1 STG.E desc[UR18][R10.64], R22 ;  /* 0x000000160a001986 */ /* 0x000be2000c101912 */
[----:B------:R-:W-:Y:S01]  /*8e00*/  LEA.HI.X.SX32 R65, R0, R65, 0x2, P6 ;  /* 0x0000004100417211 */ /* 0x000fe200030f16ff */
[----:B------:R-:W-:Y:S08]  /*8e10*/  @!P0 EXIT ;  /* 0x000000000000894d */ /* 0x000ff00003800000 */
[----:B------:R-:W-:Y:S01]  /*8e20*/  STG.E desc[UR18][R64.64], R23 ;  /* 0x0000001740007986 */ /* 0x000fe2000c101912 */
[----:B------:R-:W-:Y:S05]  /*8e30*/  EXIT ;  /* 0x000000000000794d */ /* 0x000fea0003800000 */
.L_x_2:
[----:B------:R-:W-:-:S00]  /*8e40*/  BRA `(.L_x_2) ;  /* 0xfffffffc00fc7947 */ /* 0x000fc0000383ffff */
[----:B------:R-:W-:-:S00]  /*8e50*/  NOP ;  /* 0x0000000000007918 */ /* 0x000fc00000000000 */
        /* <DEDUP_REMOVED lines=10> */
.L_x_3:


//--------------------- .nv.shared.matmul_kernel  --------------------------
	.section	.nv.shared.matmul_kernel,"aw",@nobits
	.sectionflags	@""
	.align	16
	.zero		1024


//--------------------- .nv.shared.reserved.0     --------------------------
	.section	.nv.shared.reserved.0,"aw",@nobits
	.weak		__nv_reservedSMEM_offset_0_alias
	.size		__nv_reservedSMEM_offset_0_alias, 0, 0
	.other		__nv_reservedSMEM_offset_0_alias,@"STO_CUDA_RESERVED_SHARED STV_DEFAULT"
__nv_reservedSMEM_offset_0_alias:
	.zero		0


//--------------------- .nv.constant0.matmul_kernel --------------------------
	.section	.nv.constant0.matmul_kernel,"a",@progbits
	.sectionflags	@""
	.align	4
.nv.constant0.matmul_kernel:
	.zero		608


//--------------------- SYMBOLS --------------------------

	.type		.nv.reservedSmem.offset0,@object
	.size		.nv.reservedSmem.offset0,0x4
